//
// Generated by NVIDIA NVVM Compiler
//
// Compiler Build ID: CL-36424714
// Cuda compilation tools, release 13.0, V13.0.88
// Based on NVVM 20.0.0
//

.version 9.0
.target sm_100
.address_size 64

	// .globl	_Z6MyGemmPfS_S_
.extern .func  (.param .b32 func_retval0) vprintf
(
	.param .b64 vprintf_param_0,
	.param .b64 vprintf_param_1
)
;
// _ZZ6MyGemmPfS_S_E20ATransposed_OnShared has been demoted
// _ZZ6MyGemmPfS_S_E10B_OnShared has been demoted
.global .align 1 .b8 $str[23] = {40, 37, 100, 44, 37, 100, 41, 58, 227, 130, 171, 227, 131, 188, 227, 131, 141, 227, 131, 171, 51, 10};
.global .align 1 .b8 $str$1[15] = {227, 130, 171, 227, 131, 188, 227, 131, 141, 227, 131, 171, 50, 10};

.visible .entry _Z6MyGemmPfS_S_(
	.param .u64 .ptr .align 1 _Z6MyGemmPfS_S__param_0,
	.param .u64 .ptr .align 1 _Z6MyGemmPfS_S__param_1,
	.param .u64 .ptr .align 1 _Z6MyGemmPfS_S__param_2
)
{
	.local .align 16 .b8 	__local_depot0[160];
	.reg .b64 	%SP;
	.reg .b64 	%SPL;
	.reg .pred 	%p<53>;
	.reg .b32 	%r<418>;
	.reg .b32 	%f<138>;
	.reg .b64 	%rd<158>;
	// demoted variable
	.shared .align 4 .b8 _ZZ6MyGemmPfS_S_E20ATransposed_OnShared[8320];
	// demoted variable
	.shared .align 4 .b8 _ZZ6MyGemmPfS_S_E10B_OnShared[8192];
	mov.u64 	%SPL, __local_depot0;
	cvta.local.u64 	%SP, %SPL;
	ld.param.u64 	%rd5, [_Z6MyGemmPfS_S__param_1];
	ld.param.u64 	%rd6, [_Z6MyGemmPfS_S__param_2];
	cvta.to.global.u64 	%rd1, %rd5;
	cvta.to.global.u64 	%rd2, %rd6;
	add.u64 	%rd3, %SPL, 0;
	mov.u32 	%r1, %tid.x;
	and.b32  	%r2, %r1, 31;
	mov.u32 	%r3, %ctaid.y;
	mov.u32 	%r4, %ctaid.x;
	shl.b32 	%r55, %r3, 6;
	shl.b32 	%r56, %r4, 6;
	shr.u32 	%r57, %r1, 1;
	and.b32  	%r58, %r57, 480;
	add.s32 	%r5, %r58, %r55;
	mov.f32 	%f12, 0f00000000;
	st.local.v4.f32 	[%rd3], {%f12, %f12, %f12, %f12};
	st.local.v4.f32 	[%rd3+16], {%f12, %f12, %f12, %f12};
	st.local.v4.f32 	[%rd3+32], {%f12, %f12, %f12, %f12};
	st.local.v4.f32 	[%rd3+48], {%f12, %f12, %f12, %f12};
	st.local.v4.f32 	[%rd3+64], {%f12, %f12, %f12, %f12};
	st.local.v4.f32 	[%rd3+80], {%f12, %f12, %f12, %f12};
	st.local.v4.f32 	[%rd3+96], {%f12, %f12, %f12, %f12};
	st.local.v4.f32 	[%rd3+112], {%f12, %f12, %f12, %f12};
	and.b32  	%r6, %r1, 63;
	mov.u32 	%r59, _ZZ6MyGemmPfS_S_E20ATransposed_OnShared;
	mad.lo.s32 	%r60, %r6, 260, %r59;
	or.b32  	%r7, %r56, %r2;
	shl.b32 	%r61, %r1, 2;
	and.b32  	%r62, %r61, 124;
	mov.u32 	%r63, _ZZ6MyGemmPfS_S_E10B_OnShared;
	add.s32 	%r64, %r63, %r62;
	or.b32  	%r65, %r58, %r2;
	shl.b32 	%r66, %r65, 2;
	add.s32 	%r8, %r59, %r66;
	shr.u32 	%r9, %r1, 3;
	shl.b32 	%r67, %r1, 1;
	and.b32  	%r68, %r67, 1920;
	and.b32  	%r10, %r1, 7;
	add.s32 	%r69, %r1, 128;
	shr.u32 	%r70, %r69, 4;
	and.b32  	%r71, %r70, 124;
	add.s32 	%r11, %r60, %r71;
	add.s32 	%r72, %r1, 384;
	shr.u32 	%r73, %r72, 4;
	and.b32  	%r74, %r73, 124;
	add.s32 	%r12, %r60, %r74;
	add.s32 	%r75, %r1, 512;
	shr.u32 	%r76, %r75, 4;
	and.b32  	%r77, %r76, 124;
	add.s32 	%r13, %r60, %r77;
	add.s32 	%r78, %r1, 640;
	shr.u32 	%r79, %r78, 4;
	and.b32  	%r80, %r79, 124;
	add.s32 	%r14, %r60, %r80;
	add.s32 	%r81, %r1, 768;
	shr.u32 	%r82, %r81, 4;
	and.b32  	%r83, %r82, 124;
	add.s32 	%r15, %r60, %r83;
	add.s32 	%r84, %r1, 896;
	shr.u32 	%r85, %r84, 4;
	and.b32  	%r86, %r85, 124;
	add.s32 	%r16, %r60, %r86;
	or.b32  	%r87, %r1, 1024;
	shr.u32 	%r88, %r87, 4;
	and.b32  	%r89, %r88, 124;
	add.s32 	%r17, %r60, %r89;
	add.s32 	%r90, %r1, 1152;
	shr.u32 	%r91, %r90, 4;
	and.b32  	%r92, %r91, 252;
	add.s32 	%r18, %r60, %r92;
	shl.b32 	%r93, %r1, 3;
	add.s32 	%r94, %r1, 1408;
	shr.u32 	%r95, %r94, 4;
	and.b32  	%r96, %r95, 252;
	add.s32 	%r19, %r60, %r96;
	add.s32 	%r97, %r1, 1536;
	shr.u32 	%r98, %r97, 4;
	and.b32  	%r99, %r98, 252;
	add.s32 	%r20, %r60, %r99;
	add.s32 	%r100, %r1, 1664;
	shr.u32 	%r101, %r100, 4;
	and.b32  	%r102, %r101, 252;
	add.s32 	%r21, %r60, %r102;
	add.s32 	%r103, %r1, 1792;
	shr.u32 	%r104, %r103, 4;
	and.b32  	%r105, %r104, 252;
	add.s32 	%r22, %r60, %r105;
	add.s32 	%r106, %r1, 1920;
	shr.u32 	%r107, %r106, 4;
	and.b32  	%r108, %r107, 252;
	add.s32 	%r23, %r60, %r108;
	shl.b32 	%r109, %r69, 3;
	and.b32  	%r110, %r109, 16128;
	add.s32 	%r24, %r64, %r110;
	add.s32 	%r111, %r93, 2048;
	and.b32  	%r112, %r111, 16128;
	add.s32 	%r25, %r64, %r112;
	shl.b32 	%r113, %r72, 3;
	and.b32  	%r114, %r113, 16128;
	add.s32 	%r26, %r64, %r114;
	shl.b32 	%r115, %r75, 3;
	and.b32  	%r116, %r115, 16128;
	add.s32 	%r27, %r64, %r116;
	shl.b32 	%r117, %r78, 3;
	and.b32  	%r118, %r117, 16128;
	add.s32 	%r28, %r64, %r118;
	shl.b32 	%r119, %r81, 3;
	and.b32  	%r120, %r119, 16128;
	add.s32 	%r29, %r64, %r120;
	shl.b32 	%r121, %r84, 3;
	and.b32  	%r122, %r121, 16128;
	add.s32 	%r30, %r64, %r122;
	add.s32 	%r123, %r93, 10240;
	and.b32  	%r124, %r123, 32512;
	add.s32 	%r31, %r64, %r124;
	shl.b32 	%r125, %r94, 3;
	and.b32  	%r126, %r125, 32512;
	add.s32 	%r32, %r64, %r126;
	shl.b32 	%r127, %r97, 3;
	and.b32  	%r128, %r127, 32512;
	add.s32 	%r33, %r64, %r128;
	shl.b32 	%r129, %r100, 3;
	and.b32  	%r130, %r129, 32512;
	add.s32 	%r34, %r64, %r130;
	shl.b32 	%r131, %r103, 3;
	and.b32  	%r132, %r131, 32512;
	add.s32 	%r35, %r64, %r132;
	shl.b32 	%r133, %r106, 3;
	and.b32  	%r134, %r133, 32512;
	add.s32 	%r36, %r64, %r134;
	add.s32 	%r37, %r9, 4;
	add.s32 	%r38, %r9, 8;
	add.s32 	%r39, %r9, 12;
	add.s32 	%r40, %r9, 16;
	add.s32 	%r41, %r9, 20;
	add.s32 	%r42, %r9, 24;
	add.s32 	%r43, %r9, 28;
	or.b32  	%r44, %r10, 8;
	or.b32  	%r45, %r10, 16;
	or.b32  	%r46, %r10, 24;
	or.b32  	%r135, %r68, %r62;
	add.s32 	%r136, %r135, %r63;
	add.s32 	%r47, %r136, 256;
	mov.b32 	%r415, 0;
	add.u64 	%rd8, %SP, 144;
	mov.u64 	%rd10, $str;
	mov.u64 	%rd44, $str$1;
$L__BB0_1:
	setp.ne.s32 	%p1, %r1, 0;
	bar.sync 	0;
	@%p1 bra 	$L__BB0_3;
	cvta.to.local.u64 	%rd9, %rd8;
	st.local.v2.u32 	[%rd9], {%r3, %r4};
	cvta.global.u64 	%rd11, %rd10;
	{ // callseq 0, 0
	.param .b64 param0;
	st.param.b64 	[param0], %rd11;
	.param .b64 param1;
	st.param.b64 	[param1], %rd8;
	.param .b32 retval0;
	call.uni (retval0), 
	vprintf, 
	(
	param0, 
	param1
	);
	ld.param.b32 	%r137, [retval0];
	} // callseq 0
$L__BB0_3:
	setp.ne.s32 	%p2, %r1, 0;
	shl.b32 	%r139, %r415, 6;
	or.b32  	%r140, %r139, %r6;
	shl.b32 	%r141, %r3, 6;
	shr.u32 	%r142, %r1, 6;
	or.b32  	%r143, %r141, %r142;
	shl.b32 	%r144, %r143, 5;
	add.s32 	%r145, %r144, %r140;
	mul.wide.u32 	%rd12, %r145, 4;
	add.s64 	%rd13, %rd1, %rd12;
	ld.global.f32 	%f13, [%rd13];
	mov.u32 	%r146, _ZZ6MyGemmPfS_S_E20ATransposed_OnShared;
	mad.lo.s32 	%r147, %r6, 260, %r146;
	shl.b32 	%r148, %r142, 2;
	add.s32 	%r149, %r147, %r148;
	st.shared.f32 	[%r149], %f13;
	add.s32 	%r150, %r1, 128;
	shr.u32 	%r151, %r150, 6;
	or.b32  	%r152, %r141, %r151;
	shl.b32 	%r153, %r152, 5;
	add.s32 	%r154, %r153, %r140;
	mul.wide.u32 	%rd14, %r154, 4;
	add.s64 	%rd15, %rd1, %rd14;
	ld.global.f32 	%f14, [%rd15];
	st.shared.f32 	[%r11], %f14;
	add.s32 	%r155, %r1, 256;
	shr.u32 	%r156, %r155, 6;
	or.b32  	%r157, %r141, %r156;
	shl.b32 	%r158, %r157, 5;
	add.s32 	%r159, %r158, %r140;
	mul.wide.u32 	%rd16, %r159, 4;
	add.s64 	%rd17, %rd1, %rd16;
	ld.global.f32 	%f15, [%rd17];
	shl.b32 	%r160, %r156, 2;
	add.s32 	%r161, %r147, %r160;
	st.shared.f32 	[%r161], %f15;
	add.s32 	%r162, %r1, 384;
	shr.u32 	%r163, %r162, 6;
	or.b32  	%r164, %r141, %r163;
	shl.b32 	%r165, %r164, 5;
	add.s32 	%r166, %r165, %r140;
	mul.wide.u32 	%rd18, %r166, 4;
	add.s64 	%rd19, %rd1, %rd18;
	ld.global.f32 	%f16, [%rd19];
	st.shared.f32 	[%r12], %f16;
	add.s32 	%r167, %r1, 512;
	shr.u32 	%r168, %r167, 6;
	or.b32  	%r169, %r141, %r168;
	shl.b32 	%r170, %r169, 5;
	add.s32 	%r171, %r170, %r140;
	mul.wide.u32 	%rd20, %r171, 4;
	add.s64 	%rd21, %rd1, %rd20;
	ld.global.f32 	%f17, [%rd21];
	st.shared.f32 	[%r13], %f17;
	add.s32 	%r172, %r1, 640;
	shr.u32 	%r173, %r172, 6;
	or.b32  	%r174, %r141, %r173;
	shl.b32 	%r175, %r174, 5;
	add.s32 	%r176, %r175, %r140;
	mul.wide.u32 	%rd22, %r176, 4;
	add.s64 	%rd23, %rd1, %rd22;
	ld.global.f32 	%f18, [%rd23];
	st.shared.f32 	[%r14], %f18;
	add.s32 	%r177, %r1, 768;
	shr.u32 	%r178, %r177, 6;
	or.b32  	%r179, %r141, %r178;
	shl.b32 	%r180, %r179, 5;
	add.s32 	%r181, %r180, %r140;
	mul.wide.u32 	%rd24, %r181, 4;
	add.s64 	%rd25, %rd1, %rd24;
	ld.global.f32 	%f19, [%rd25];
	st.shared.f32 	[%r15], %f19;
	add.s32 	%r182, %r1, 896;
	shr.u32 	%r183, %r182, 6;
	or.b32  	%r184, %r141, %r183;
	shl.b32 	%r185, %r184, 5;
	add.s32 	%r186, %r185, %r140;
	mul.wide.u32 	%rd26, %r186, 4;
	add.s64 	%rd27, %rd1, %rd26;
	ld.global.f32 	%f20, [%rd27];
	st.shared.f32 	[%r16], %f20;
	or.b32  	%r187, %r1, 1024;
	shr.u32 	%r188, %r187, 6;
	or.b32  	%r189, %r141, %r188;
	shl.b32 	%r190, %r189, 5;
	add.s32 	%r191, %r190, %r140;
	mul.wide.u32 	%rd28, %r191, 4;
	add.s64 	%rd29, %rd1, %rd28;
	ld.global.f32 	%f21, [%rd29];
	st.shared.f32 	[%r17], %f21;
	add.s32 	%r192, %r1, 1152;
	shr.u32 	%r193, %r192, 6;
	or.b32  	%r194, %r141, %r193;
	shl.b32 	%r195, %r194, 5;
	add.s32 	%r196, %r195, %r140;
	mul.wide.u32 	%rd30, %r196, 4;
	add.s64 	%rd31, %rd1, %rd30;
	ld.global.f32 	%f22, [%rd31];
	st.shared.f32 	[%r18], %f22;
	add.s32 	%r197, %r1, 1280;
	shr.u32 	%r198, %r197, 6;
	or.b32  	%r199, %r141, %r198;
	shl.b32 	%r200, %r199, 5;
	add.s32 	%r201, %r200, %r140;
	mul.wide.u32 	%rd32, %r201, 4;
	add.s64 	%rd33, %rd1, %rd32;
	ld.global.f32 	%f23, [%rd33];
	shl.b32 	%r202, %r198, 2;
	add.s32 	%r203, %r147, %r202;
	st.shared.f32 	[%r203], %f23;
	add.s32 	%r204, %r1, 1408;
	shr.u32 	%r205, %r204, 6;
	or.b32  	%r206, %r141, %r205;
	shl.b32 	%r207, %r206, 5;
	add.s32 	%r208, %r207, %r140;
	mul.wide.u32 	%rd34, %r208, 4;
	add.s64 	%rd35, %rd1, %rd34;
	ld.global.f32 	%f24, [%rd35];
	st.shared.f32 	[%r19], %f24;
	add.s32 	%r209, %r1, 1536;
	shr.u32 	%r210, %r209, 6;
	or.b32  	%r211, %r141, %r210;
	shl.b32 	%r212, %r211, 5;
	add.s32 	%r213, %r212, %r140;
	mul.wide.u32 	%rd36, %r213, 4;
	add.s64 	%rd37, %rd1, %rd36;
	ld.global.f32 	%f25, [%rd37];
	st.shared.f32 	[%r20], %f25;
	add.s32 	%r214, %r1, 1664;
	shr.u32 	%r215, %r214, 6;
	or.b32  	%r216, %r141, %r215;
	shl.b32 	%r217, %r216, 5;
	add.s32 	%r218, %r217, %r140;
	mul.wide.u32 	%rd38, %r218, 4;
	add.s64 	%rd39, %rd1, %rd38;
	ld.global.f32 	%f26, [%rd39];
	st.shared.f32 	[%r21], %f26;
	add.s32 	%r219, %r1, 1792;
	shr.u32 	%r220, %r219, 6;
	or.b32  	%r221, %r141, %r220;
	shl.b32 	%r222, %r221, 5;
	add.s32 	%r223, %r222, %r140;
	mul.wide.u32 	%rd40, %r223, 4;
	add.s64 	%rd41, %rd1, %rd40;
	ld.global.f32 	%f27, [%rd41];
	st.shared.f32 	[%r22], %f27;
	add.s32 	%r224, %r1, 1920;
	shr.u32 	%r225, %r224, 6;
	or.b32  	%r226, %r141, %r225;
	shl.b32 	%r227, %r226, 5;
	add.s32 	%r228, %r227, %r140;
	mul.wide.u32 	%rd42, %r228, 4;
	add.s64 	%rd43, %rd1, %rd42;
	ld.global.f32 	%f28, [%rd43];
	st.shared.f32 	[%r23], %f28;
	@%p2 bra 	$L__BB0_5;
	cvta.global.u64 	%rd45, %rd44;
	{ // callseq 1, 0
	.param .b64 param0;
	st.param.b64 	[param0], %rd45;
	.param .b64 param1;
	st.param.b64 	[param1], 0;
	.param .b32 retval0;
	call.uni (retval0), 
	vprintf, 
	(
	param0, 
	param1
	);
	ld.param.b32 	%r229, [retval0];
	} // callseq 1
$L__BB0_5:
	shl.b32 	%r232, %r415, 12;
	add.s32 	%r233, %r7, %r232;
	shr.u32 	%r234, %r1, 5;
	shl.b32 	%r235, %r234, 6;
	add.s32 	%r236, %r233, %r235;
	mul.wide.u32 	%rd46, %r236, 4;
	add.s64 	%rd47, %rd2, %rd46;
	ld.global.f32 	%f29, [%rd47];
	shl.b32 	%r237, %r2, 2;
	mov.u32 	%r238, _ZZ6MyGemmPfS_S_E10B_OnShared;
	add.s32 	%r239, %r238, %r237;
	shl.b32 	%r240, %r234, 8;
	add.s32 	%r241, %r239, %r240;
	st.shared.f32 	[%r241], %f29;
	shl.b32 	%r242, %r1, 1;
	add.s32 	%r243, %r242, 256;
	and.b32  	%r244, %r243, 4032;
	add.s32 	%r245, %r233, %r244;
	mul.wide.u32 	%rd48, %r245, 4;
	add.s64 	%rd49, %rd2, %rd48;
	ld.global.f32 	%f30, [%rd49];
	st.shared.f32 	[%r24], %f30;
	add.s32 	%r246, %r242, 512;
	and.b32  	%r247, %r246, 4032;
	add.s32 	%r248, %r233, %r247;
	mul.wide.u32 	%rd50, %r248, 4;
	add.s64 	%rd51, %rd2, %rd50;
	ld.global.f32 	%f31, [%rd51];
	st.shared.f32 	[%r25], %f31;
	add.s32 	%r249, %r242, 768;
	and.b32  	%r250, %r249, 4032;
	add.s32 	%r251, %r233, %r250;
	mul.wide.u32 	%rd52, %r251, 4;
	add.s64 	%rd53, %rd2, %rd52;
	ld.global.f32 	%f32, [%rd53];
	st.shared.f32 	[%r26], %f32;
	add.s32 	%r252, %r242, 1024;
	and.b32  	%r253, %r252, 4032;
	add.s32 	%r254, %r233, %r253;
	mul.wide.u32 	%rd54, %r254, 4;
	add.s64 	%rd55, %rd2, %rd54;
	ld.global.f32 	%f33, [%rd55];
	st.shared.f32 	[%r27], %f33;
	add.s32 	%r255, %r242, 1280;
	and.b32  	%r256, %r255, 4032;
	add.s32 	%r257, %r233, %r256;
	mul.wide.u32 	%rd56, %r257, 4;
	add.s64 	%rd57, %rd2, %rd56;
	ld.global.f32 	%f34, [%rd57];
	st.shared.f32 	[%r28], %f34;
	add.s32 	%r258, %r242, 1536;
	and.b32  	%r259, %r258, 4032;
	add.s32 	%r260, %r233, %r259;
	mul.wide.u32 	%rd58, %r260, 4;
	add.s64 	%rd59, %rd2, %rd58;
	ld.global.f32 	%f35, [%rd59];
	st.shared.f32 	[%r29], %f35;
	add.s32 	%r261, %r242, 1792;
	and.b32  	%r262, %r261, 4032;
	add.s32 	%r263, %r233, %r262;
	mul.wide.u32 	%rd60, %r263, 4;
	add.s64 	%rd61, %rd2, %rd60;
	ld.global.f32 	%f36, [%rd61];
	st.shared.f32 	[%r30], %f36;
	shr.u32 	%r265, %r187, 5;
	shl.b32 	%r266, %r265, 6;
	add.s32 	%r267, %r233, %r266;
	mul.wide.u32 	%rd62, %r267, 4;
	add.s64 	%rd63, %rd2, %rd62;
	ld.global.f32 	%f37, [%rd63];
	shl.b32 	%r268, %r265, 8;
	add.s32 	%r269, %r239, %r268;
	st.shared.f32 	[%r269], %f37;
	shr.u32 	%r271, %r192, 5;
	shl.b32 	%r272, %r271, 6;
	add.s32 	%r273, %r233, %r272;
	mul.wide.u32 	%rd64, %r273, 4;
	add.s64 	%rd65, %rd2, %rd64;
	ld.global.f32 	%f38, [%rd65];
	shl.b32 	%r274, %r271, 8;
	add.s32 	%r275, %r239, %r274;
	st.shared.f32 	[%r275], %f38;
	add.s32 	%r276, %r242, 2560;
	and.b32  	%r277, %r276, 8128;
	add.s32 	%r278, %r233, %r277;
	mul.wide.u32 	%rd66, %r278, 4;
	add.s64 	%rd67, %rd2, %rd66;
	ld.global.f32 	%f39, [%rd67];
	st.shared.f32 	[%r31], %f39;
	add.s32 	%r279, %r242, 2816;
	and.b32  	%r280, %r279, 8128;
	add.s32 	%r281, %r233, %r280;
	mul.wide.u32 	%rd68, %r281, 4;
	add.s64 	%rd69, %rd2, %rd68;
	ld.global.f32 	%f40, [%rd69];
	st.shared.f32 	[%r32], %f40;
	add.s32 	%r282, %r242, 3072;
	and.b32  	%r283, %r282, 8128;
	add.s32 	%r284, %r233, %r283;
	mul.wide.u32 	%rd70, %r284, 4;
	add.s64 	%rd71, %rd2, %rd70;
	ld.global.f32 	%f41, [%rd71];
	st.shared.f32 	[%r33], %f41;
	add.s32 	%r285, %r242, 3328;
	and.b32  	%r286, %r285, 8128;
	add.s32 	%r287, %r233, %r286;
	mul.wide.u32 	%rd72, %r287, 4;
	add.s64 	%rd73, %rd2, %rd72;
	ld.global.f32 	%f42, [%rd73];
	st.shared.f32 	[%r34], %f42;
	add.s32 	%r288, %r242, 3584;
	and.b32  	%r289, %r288, 8128;
	add.s32 	%r290, %r233, %r289;
	mul.wide.u32 	%rd74, %r290, 4;
	add.s64 	%rd75, %rd2, %rd74;
	ld.global.f32 	%f43, [%rd75];
	st.shared.f32 	[%r35], %f43;
	add.s32 	%r291, %r242, 3840;
	and.b32  	%r292, %r291, 8128;
	add.s32 	%r293, %r233, %r292;
	mul.wide.u32 	%rd76, %r293, 4;
	add.s64 	%rd77, %rd2, %rd76;
	ld.global.f32 	%f44, [%rd77];
	st.shared.f32 	[%r36], %f44;
	bar.sync 	0;
	mov.b32 	%r417, 260;
	mov.u32 	%r416, %r47;
$L__BB0_6:
	add.s32 	%r294, %r8, %r417;
	ld.shared.u32 	%r295, [%r294+-260];
	shfl.sync.idx.b32	%r296|%p3, %r295, %r9, 31, -1;
	shfl.sync.idx.b32	%r297|%p4, %r295, %r37, 31, -1;
	shfl.sync.idx.b32	%r298|%p5, %r295, %r38, 31, -1;
	shfl.sync.idx.b32	%r299|%p6, %r295, %r39, 31, -1;
	shfl.sync.idx.b32	%r300|%p7, %r295, %r40, 31, -1;
	shfl.sync.idx.b32	%r301|%p8, %r295, %r41, 31, -1;
	shfl.sync.idx.b32	%r302|%p9, %r295, %r42, 31, -1;
	shfl.sync.idx.b32	%r303|%p10, %r295, %r43, 31, -1;
	ld.shared.u32 	%r304, [%r416+-256];
	shfl.sync.idx.b32	%r305|%p11, %r304, %r10, 31, -1;
	shfl.sync.idx.b32	%r306|%p12, %r304, %r44, 31, -1;
	shfl.sync.idx.b32	%r307|%p13, %r304, %r45, 31, -1;
	shfl.sync.idx.b32	%r308|%p14, %r304, %r46, 31, -1;
	ld.shared.u32 	%r309, [%r294];
	shfl.sync.idx.b32	%r310|%p15, %r309, %r9, 31, -1;
	mov.b32 	%f45, %r310;
	shfl.sync.idx.b32	%r311|%p16, %r309, %r37, 31, -1;
	mov.b32 	%f1, %r311;
	shfl.sync.idx.b32	%r312|%p17, %r309, %r38, 31, -1;
	mov.b32 	%f2, %r312;
	shfl.sync.idx.b32	%r313|%p18, %r309, %r39, 31, -1;
	mov.b32 	%f3, %r313;
	shfl.sync.idx.b32	%r314|%p19, %r309, %r40, 31, -1;
	shfl.sync.idx.b32	%r315|%p20, %r309, %r41, 31, -1;
	shfl.sync.idx.b32	%r316|%p21, %r309, %r42, 31, -1;
	shfl.sync.idx.b32	%r317|%p22, %r309, %r43, 31, -1;
	ld.shared.u32 	%r318, [%r416];
	shfl.sync.idx.b32	%r319|%p23, %r318, %r10, 31, -1;
	mov.b32 	%f4, %r319;
	shfl.sync.idx.b32	%r320|%p24, %r318, %r44, 31, -1;
	mov.b32 	%f5, %r320;
	shfl.sync.idx.b32	%r321|%p25, %r318, %r45, 31, -1;
	mov.b32 	%f6, %r321;
	shfl.sync.idx.b32	%r322|%p26, %r318, %r46, 31, -1;
	mov.b32 	%f7, %r322;
	mul.f32 	%f8, %f45, %f4;
	mul.f32 	%f9, %f45, %f5;
	mul.f32 	%f10, %f45, %f6;
	mul.f32 	%f11, %f45, %f7;
	add.s32 	%r417, %r417, 520;
	add.s32 	%r416, %r416, 512;
	setp.ne.s32 	%p27, %r417, 16900;
	@%p27 bra 	$L__BB0_6;
	add.s32 	%r415, %r415, 1;
	setp.ne.s32 	%p28, %r415, 64;
	@%p28 bra 	$L__BB0_1;
	ld.param.u64 	%rd157, [_Z6MyGemmPfS_S__param_0];
	and.b32  	%r323, %r1, 32;
	add.u64 	%rd79, %SPL, 128;
	st.local.v4.f32 	[%rd3], {%f8, %f9, %f10, %f11};
	mul.f32 	%f46, %f1, %f4;
	mul.f32 	%f47, %f1, %f5;
	mul.f32 	%f48, %f1, %f6;
	mul.f32 	%f49, %f1, %f7;
	st.local.v4.f32 	[%rd3+16], {%f46, %f47, %f48, %f49};
	mul.f32 	%f50, %f2, %f4;
	mul.f32 	%f51, %f2, %f5;
	mul.f32 	%f52, %f2, %f6;
	mul.f32 	%f53, %f2, %f7;
	st.local.v4.f32 	[%rd3+32], {%f50, %f51, %f52, %f53};
	mul.f32 	%f54, %f3, %f4;
	mul.f32 	%f55, %f3, %f5;
	mul.f32 	%f56, %f3, %f6;
	mul.f32 	%f57, %f3, %f7;
	st.local.v4.f32 	[%rd3+48], {%f54, %f55, %f56, %f57};
	cvta.to.global.u64 	%rd80, %rd157;
	shr.u32 	%r324, %r2, 3;
	add.s32 	%r325, %r1, 8;
	add.s32 	%r326, %r7, %r323;
	and.b32  	%r327, %r325, 31;
	mul.wide.u32 	%rd81, %r324, 4;
	add.s64 	%rd82, %rd3, %rd81;
	ld.local.f32 	%f58, [%rd82+12];
	cvt.rzi.s32.f32 	%r328, %f58;
	shfl.sync.idx.b32	%r329|%p29, %r327, %r328, 31, -1;
	cvt.rn.f32.s32 	%f59, %r329;
	shl.b32 	%r330, %r9, 2;
	add.s32 	%r331, %r330, 4;
	cvt.u64.u32 	%rd83, %r331;
	and.b64  	%rd84, %rd83, 12;
	add.s64 	%rd85, %rd79, %rd84;
	st.local.f32 	[%rd85], %f59;
	xor.b32  	%r332, %r2, 16;
	ld.local.f32 	%f60, [%rd82+8];
	cvt.rzi.s32.f32 	%r333, %f60;
	shfl.sync.idx.b32	%r334|%p30, %r332, %r333, 31, -1;
	cvt.rn.f32.s32 	%f61, %r334;
	cvt.u64.u32 	%rd86, %r330;
	and.b64  	%rd87, %rd86, 12;
	xor.b64  	%rd88, %rd87, 8;
	add.s64 	%rd89, %rd79, %rd88;
	st.local.f32 	[%rd89], %f61;
	add.s32 	%r335, %r1, 24;
	and.b32  	%r336, %r335, 31;
	ld.local.f32 	%f62, [%rd82+4];
	cvt.rzi.s32.f32 	%r337, %f62;
	shfl.sync.idx.b32	%r338|%p31, %r336, %r337, 31, -1;
	cvt.rn.f32.s32 	%f63, %r338;
	add.s32 	%r339, %r330, -4;
	cvt.u64.u32 	%rd90, %r339;
	and.b64  	%rd91, %rd90, 12;
	add.s64 	%rd92, %rd79, %rd91;
	st.local.f32 	[%rd92], %f63;
	ld.local.v4.f32 	{%f64, %f65, %f66, %f67}, [%rd79];
	shl.b32 	%r340, %r5, 11;
	add.s32 	%r341, %r340, %r326;
	mul.wide.u32 	%rd93, %r341, 4;
	add.s64 	%rd94, %rd80, %rd93;
	st.global.f32 	[%rd94], %f64;
	add.s32 	%r342, %r341, 2048;
	mul.wide.u32 	%rd95, %r342, 4;
	add.s64 	%rd96, %rd80, %rd95;
	st.global.f32 	[%rd96], %f65;
	add.s32 	%r343, %r341, 4096;
	mul.wide.u32 	%rd97, %r343, 4;
	add.s64 	%rd98, %rd80, %rd97;
	st.global.f32 	[%rd98], %f66;
	add.s32 	%r344, %r341, 6144;
	mul.wide.u32 	%rd99, %r344, 4;
	add.s64 	%rd100, %rd80, %rd99;
	st.global.f32 	[%rd100], %f67;
	ld.local.f32 	%f68, [%rd82+28];
	cvt.rzi.s32.f32 	%r345, %f68;
	shfl.sync.idx.b32	%r346|%p32, %r327, %r345, 31, -1;
	cvt.rn.f32.s32 	%f69, %r346;
	st.local.f32 	[%rd85], %f69;
	ld.local.f32 	%f70, [%rd82+24];
	cvt.rzi.s32.f32 	%r347, %f70;
	shfl.sync.idx.b32	%r348|%p33, %r332, %r347, 31, -1;
	cvt.rn.f32.s32 	%f71, %r348;
	st.local.f32 	[%rd89], %f71;
	ld.local.f32 	%f72, [%rd82+20];
	cvt.rzi.s32.f32 	%r349, %f72;
	shfl.sync.idx.b32	%r350|%p34, %r336, %r349, 31, -1;
	cvt.rn.f32.s32 	%f73, %r350;
	st.local.f32 	[%rd92], %f73;
	ld.local.v4.f32 	{%f74, %f75, %f76, %f77}, [%rd79];
	add.s32 	%r351, %r341, 8192;
	mul.wide.u32 	%rd101, %r351, 4;
	add.s64 	%rd102, %rd80, %rd101;
	st.global.f32 	[%rd102], %f74;
	add.s32 	%r352, %r341, 10240;
	mul.wide.u32 	%rd103, %r352, 4;
	add.s64 	%rd104, %rd80, %rd103;
	st.global.f32 	[%rd104], %f75;
	add.s32 	%r353, %r341, 12288;
	mul.wide.u32 	%rd105, %r353, 4;
	add.s64 	%rd106, %rd80, %rd105;
	st.global.f32 	[%rd106], %f76;
	add.s32 	%r354, %r341, 14336;
	mul.wide.u32 	%rd107, %r354, 4;
	add.s64 	%rd108, %rd80, %rd107;
	st.global.f32 	[%rd108], %f77;
	ld.local.f32 	%f78, [%rd82+44];
	cvt.rzi.s32.f32 	%r355, %f78;
	shfl.sync.idx.b32	%r356|%p35, %r327, %r355, 31, -1;
	cvt.rn.f32.s32 	%f79, %r356;
	st.local.f32 	[%rd85], %f79;
	ld.local.f32 	%f80, [%rd82+40];
	cvt.rzi.s32.f32 	%r357, %f80;
	shfl.sync.idx.b32	%r358|%p36, %r332, %r357, 31, -1;
	cvt.rn.f32.s32 	%f81, %r358;
	st.local.f32 	[%rd89], %f81;
	ld.local.f32 	%f82, [%rd82+36];
	cvt.rzi.s32.f32 	%r359, %f82;
	shfl.sync.idx.b32	%r360|%p37, %r336, %r359, 31, -1;
	cvt.rn.f32.s32 	%f83, %r360;
	st.local.f32 	[%rd92], %f83;
	ld.local.v4.f32 	{%f84, %f85, %f86, %f87}, [%rd79];
	add.s32 	%r361, %r341, 16384;
	mul.wide.u32 	%rd109, %r361, 4;
	add.s64 	%rd110, %rd80, %rd109;
	st.global.f32 	[%rd110], %f84;
	add.s32 	%r362, %r341, 18432;
	mul.wide.u32 	%rd111, %r362, 4;
	add.s64 	%rd112, %rd80, %rd111;
	st.global.f32 	[%rd112], %f85;
	add.s32 	%r363, %r341, 20480;
	mul.wide.u32 	%rd113, %r363, 4;
	add.s64 	%rd114, %rd80, %rd113;
	st.global.f32 	[%rd114], %f86;
	add.s32 	%r364, %r341, 22528;
	mul.wide.u32 	%rd115, %r364, 4;
	add.s64 	%rd116, %rd80, %rd115;
	st.global.f32 	[%rd116], %f87;
	ld.local.f32 	%f88, [%rd82+60];
	cvt.rzi.s32.f32 	%r365, %f88;
	shfl.sync.idx.b32	%r366|%p38, %r327, %r365, 31, -1;
	cvt.rn.f32.s32 	%f89, %r366;
	st.local.f32 	[%rd85], %f89;
	ld.local.f32 	%f90, [%rd82+56];
	cvt.rzi.s32.f32 	%r367, %f90;
	shfl.sync.idx.b32	%r368|%p39, %r332, %r367, 31, -1;
	cvt.rn.f32.s32 	%f91, %r368;
	st.local.f32 	[%rd89], %f91;
	ld.local.f32 	%f92, [%rd82+52];
	cvt.rzi.s32.f32 	%r369, %f92;
	shfl.sync.idx.b32	%r370|%p40, %r336, %r369, 31, -1;
	cvt.rn.f32.s32 	%f93, %r370;
	st.local.f32 	[%rd92], %f93;
	ld.local.v4.f32 	{%f94, %f95, %f96, %f97}, [%rd79];
	add.s32 	%r371, %r341, 24576;
	mul.wide.u32 	%rd117, %r371, 4;
	add.s64 	%rd118, %rd80, %rd117;
	st.global.f32 	[%rd118], %f94;
	add.s32 	%r372, %r341, 26624;
	mul.wide.u32 	%rd119, %r372, 4;
	add.s64 	%rd120, %rd80, %rd119;
	st.global.f32 	[%rd120], %f95;
	add.s32 	%r373, %r341, 28672;
	mul.wide.u32 	%rd121, %r373, 4;
	add.s64 	%rd122, %rd80, %rd121;
	st.global.f32 	[%rd122], %f96;
	add.s32 	%r374, %r341, 30720;
	mul.wide.u32 	%rd123, %r374, 4;
	add.s64 	%rd124, %rd80, %rd123;
	st.global.f32 	[%rd124], %f97;
	ld.local.f32 	%f98, [%rd82+76];
	cvt.rzi.s32.f32 	%r375, %f98;
	shfl.sync.idx.b32	%r376|%p41, %r327, %r375, 31, -1;
	cvt.rn.f32.s32 	%f99, %r376;
	st.local.f32 	[%rd85], %f99;
	ld.local.f32 	%f100, [%rd82+72];
	cvt.rzi.s32.f32 	%r377, %f100;
	shfl.sync.idx.b32	%r378|%p42, %r332, %r377, 31, -1;
	cvt.rn.f32.s32 	%f101, %r378;
	st.local.f32 	[%rd89], %f101;
	ld.local.f32 	%f102, [%rd82+68];
	cvt.rzi.s32.f32 	%r379, %f102;
	shfl.sync.idx.b32	%r380|%p43, %r336, %r379, 31, -1;
	cvt.rn.f32.s32 	%f103, %r380;
	st.local.f32 	[%rd92], %f103;
	ld.local.v4.f32 	{%f104, %f105, %f106, %f107}, [%rd79];
	add.s32 	%r381, %r341, 32768;
	mul.wide.u32 	%rd125, %r381, 4;
	add.s64 	%rd126, %rd80, %rd125;
	st.global.f32 	[%rd126], %f104;
	add.s32 	%r382, %r341, 34816;
	mul.wide.u32 	%rd127, %r382, 4;
	add.s64 	%rd128, %rd80, %rd127;
	st.global.f32 	[%rd128], %f105;
	add.s32 	%r383, %r341, 36864;
	mul.wide.u32 	%rd129, %r383, 4;
	add.s64 	%rd130, %rd80, %rd129;
	st.global.f32 	[%rd130], %f106;
	add.s32 	%r384, %r341, 38912;
	mul.wide.u32 	%rd131, %r384, 4;
	add.s64 	%rd132, %rd80, %rd131;
	st.global.f32 	[%rd132], %f107;
	ld.local.f32 	%f108, [%rd82+92];
	cvt.rzi.s32.f32 	%r385, %f108;
	shfl.sync.idx.b32	%r386|%p44, %r327, %r385, 31, -1;
	cvt.rn.f32.s32 	%f109, %r386;
	st.local.f32 	[%rd85], %f109;
	ld.local.f32 	%f110, [%rd82+88];
	cvt.rzi.s32.f32 	%r387, %f110;
	shfl.sync.idx.b32	%r388|%p45, %r332, %r387, 31, -1;
	cvt.rn.f32.s32 	%f111, %r388;
	st.local.f32 	[%rd89], %f111;
	ld.local.f32 	%f112, [%rd82+84];
	cvt.rzi.s32.f32 	%r389, %f112;
	shfl.sync.idx.b32	%r390|%p46, %r336, %r389, 31, -1;
	cvt.rn.f32.s32 	%f113, %r390;
	st.local.f32 	[%rd92], %f113;
	ld.local.v4.f32 	{%f114, %f115, %f116, %f117}, [%rd79];
	add.s32 	%r391, %r341, 40960;
	mul.wide.u32 	%rd133, %r391, 4;
	add.s64 	%rd134, %rd80, %rd133;
	st.global.f32 	[%rd134], %f114;
	add.s32 	%r392, %r341, 43008;
	mul.wide.u32 	%rd135, %r392, 4;
	add.s64 	%rd136, %rd80, %rd135;
	st.global.f32 	[%rd136], %f115;
	add.s32 	%r393, %r341, 45056;
	mul.wide.u32 	%rd137, %r393, 4;
	add.s64 	%rd138, %rd80, %rd137;
	st.global.f32 	[%rd138], %f116;
	add.s32 	%r394, %r341, 47104;
	mul.wide.u32 	%rd139, %r394, 4;
	add.s64 	%rd140, %rd80, %rd139;
	st.global.f32 	[%rd140], %f117;
	ld.local.f32 	%f118, [%rd82+108];
	cvt.rzi.s32.f32 	%r395, %f118;
	shfl.sync.idx.b32	%r396|%p47, %r327, %r395, 31, -1;
	cvt.rn.f32.s32 	%f119, %r396;
	st.local.f32 	[%rd85], %f119;
	ld.local.f32 	%f120, [%rd82+104];
	cvt.rzi.s32.f32 	%r397, %f120;
	shfl.sync.idx.b32	%r398|%p48, %r332, %r397, 31, -1;
	cvt.rn.f32.s32 	%f121, %r398;
	st.local.f32 	[%rd89], %f121;
	ld.local.f32 	%f122, [%rd82+100];
	cvt.rzi.s32.f32 	%r399, %f122;
	shfl.sync.idx.b32	%r400|%p49, %r336, %r399, 31, -1;
	cvt.rn.f32.s32 	%f123, %r400;
	st.local.f32 	[%rd92], %f123;
	ld.local.v4.f32 	{%f124, %f125, %f126, %f127}, [%rd79];
	add.s32 	%r401, %r341, 49152;
	mul.wide.u32 	%rd141, %r401, 4;
	add.s64 	%rd142, %rd80, %rd141;
	st.global.f32 	[%rd142], %f124;
	add.s32 	%r402, %r341, 51200;
	mul.wide.u32 	%rd143, %r402, 4;
	add.s64 	%rd144, %rd80, %rd143;
	st.global.f32 	[%rd144], %f125;
	add.s32 	%r403, %r341, 53248;
	mul.wide.u32 	%rd145, %r403, 4;
	add.s64 	%rd146, %rd80, %rd145;
	st.global.f32 	[%rd146], %f126;
	add.s32 	%r404, %r341, 55296;
	mul.wide.u32 	%rd147, %r404, 4;
	add.s64 	%rd148, %rd80, %rd147;
	st.global.f32 	[%rd148], %f127;
	ld.local.f32 	%f128, [%rd82+124];
	cvt.rzi.s32.f32 	%r405, %f128;
	shfl.sync.idx.b32	%r406|%p50, %r327, %r405, 31, -1;
	cvt.rn.f32.s32 	%f129, %r406;
	st.local.f32 	[%rd85], %f129;
	ld.local.f32 	%f130, [%rd82+120];
	cvt.rzi.s32.f32 	%r407, %f130;
	shfl.sync.idx.b32	%r408|%p51, %r332, %r407, 31, -1;
	cvt.rn.f32.s32 	%f131, %r408;
	st.local.f32 	[%rd89], %f131;
	ld.local.f32 	%f132, [%rd82+116];
	cvt.rzi.s32.f32 	%r409, %f132;
	shfl.sync.idx.b32	%r410|%p52, %r336, %r409, 31, -1;
	cvt.rn.f32.s32 	%f133, %r410;
	st.local.f32 	[%rd92], %f133;
	ld.local.v4.f32 	{%f134, %f135, %f136, %f137}, [%rd79];
	add.s32 	%r411, %r341, 57344;
	mul.wide.u32 	%rd149, %r411, 4;
	add.s64 	%rd150, %rd80, %rd149;
	st.global.f32 	[%rd150], %f134;
	add.s32 	%r412, %r341, 59392;
	mul.wide.u32 	%rd151, %r412, 4;
	add.s64 	%rd152, %rd80, %rd151;
	st.global.f32 	[%rd152], %f135;
	add.s32 	%r413, %r341, 61440;
	mul.wide.u32 	%rd153, %r413, 4;
	add.s64 	%rd154, %rd80, %rd153;
	st.global.f32 	[%rd154], %f136;
	add.s32 	%r414, %r341, 63488;
	mul.wide.u32 	%rd155, %r414, 4;
	add.s64 	%rd156, %rd80, %rd155;
	st.global.f32 	[%rd156], %f137;
	ret;

}


// ===== COMPILED SASS (sm_100) =====

	.target	sm_100

	.elftype	@"ET_EXEC"


//--------------------- .note.nv.tkinfo           --------------------------
	.section	.note.nv.tkinfo,"",@"SHT_NOTE"
	.sectionflags	@"SHF_NOTE_NV_TKINFO"
	.tkinfo
        /*0018*/ 	.word	0x00000002
        /*0030*/ 	.string	""
        /*0030*/ 	.string	"ptxas"
        /*0030*/ 	.string	"Cuda compilation tools, release 13.0, V13.0.88"
        /*0030*/ 	.string	"Build cuda_13.0.r13.0/compiler.36424714_0"
        /*0030*/ 	.string	"-arch sm_100 -m 64 "



//--------------------- .note.nv.cuinfo           --------------------------
	.section	.note.nv.cuinfo,"",@"SHT_NOTE"
	.sectionflags	@"SHF_NOTE_NV_CUINFO"
        /*0018*/ 	.short	0x0002
        /*001a*/ 	.short	0x0064
        /*001c*/ 	.short	0x0082
	.zero		2


//--------------------- .nv.info                  --------------------------
	.section	.nv.info,"",@"SHT_CUDA_INFO"
	.align	4


	//----- nvinfo : EIATTR_REGCOUNT
	.align		4
        /*0000*/ 	.byte	0x04, 0x2f
        /*0002*/ 	.short	(.L_3 - .L_2)
	.align		4
.L_2:
        /*0004*/ 	.word	index@(_Z6MyGemmPfS_S_)
        /*0008*/ 	.word	0x00000040


	//----- nvinfo : EIATTR_FRAME_SIZE
	.align		4
.L_3:
        /*000c*/ 	.byte	0x04, 0x11
        /*000e*/ 	.short	(.L_5 - .L_4)
	.align		4
.L_4:
        /*0010*/ 	.word	index@(_Z6MyGemmPfS_S_)
        /*0014*/ 	.word	0x000000a0


	//----- nvinfo : EIATTR_MIN_STACK_SIZE
	.align		4
.L_5:
        /*0018*/ 	.byte	0x04, 0x12
        /*001a*/ 	.short	(.L_7 - .L_6)
	.align		4
.L_6:
        /*001c*/ 	.word	index@(_Z6MyGemmPfS_S_)
        /*0020*/ 	.word	0x000000a0
.L_7:


//--------------------- .nv.compat                --------------------------
	.section	.nv.compat,"",@"SHT_CUDA_COMPAT_INFO"
	.align	4
        /*0000*/ 	.byte	0x02, 0x09, 0x00, 0x00, 0x02, 0x02, 0x01, 0x00, 0x02, 0x05, 0x05, 0x00, 0x03, 0x07, 0x01, 0x01
        /*0010*/ 	.byte	0x02, 0x03, 0x00, 0x00, 0x02, 0x06, 0x01, 0x00, 0x04, 0x0b, 0x08, 0x00, 0x09, 0x00, 0x00, 0x00
        /*0020*/ 	.byte	0x00, 0x00, 0x00, 0x00


//--------------------- .nv.info._Z6MyGemmPfS_S_  --------------------------
	.section	.nv.info._Z6MyGemmPfS_S_,"",@"SHT_CUDA_INFO"
	.sectionflags	@""
	.align	4


	//----- nvinfo : EIATTR_CUDA_API_VERSION
	.align		4
        /*0000*/ 	.byte	0x04, 0x37
        /*0002*/ 	.short	(.L_9 - .L_8)
.L_8:
        /*0004*/ 	.word	0x00000082


	//----- nvinfo : EIATTR_KPARAM_INFO
	.align		4
.L_9:
        /*0008*/ 	.byte	0x04, 0x17
        /*000a*/ 	.short	(.L_11 - .L_10)
.L_10:
        /*000c*/ 	.word	0x00000000
        /*0010*/ 	.short	0x0002
        /*0012*/ 	.short	0x0010
        /*0014*/ 	.byte	0x00, 0xf5, 0x21, 0x00


	//----- nvinfo : EIATTR_KPARAM_INFO
	.align		4
.L_11:
        /*0018*/ 	.byte	0x04, 0x17
        /*001a*/ 	.short	(.L_13 - .L_12)
.L_12:
        /*001c*/ 	.word	0x00000000
        /*0020*/ 	.short	0x0001
        /*0022*/ 	.short	0x0008
        /*0024*/ 	.byte	0x00, 0xf5, 0x21, 0x00


	//----- nvinfo : EIATTR_KPARAM_INFO
	.align		4
.L_13:
        /*0028*/ 	.byte	0x04, 0x17
        /*002a*/ 	.short	(.L_15 - .L_14)
.L_14:
        /*002c*/ 	.word	0x00000000
        /*0030*/ 	.short	0x0000
        /*0032*/ 	.short	0x0000
        /*0034*/ 	.byte	0x00, 0xf5, 0x21, 0x00


	//----- nvinfo : EIATTR_SPARSE_MMA_MASK
	.align		4
.L_15:
        /*0038*/ 	.byte	0x03, 0x50
        /*003a*/ 	.short	0x0000


	//----- nvinfo : EIATTR_MAXREG_COUNT
	.align		4
        /*003c*/ 	.byte	0x03, 0x1b
        /*003e*/ 	.short	0x00ff


	//----- nvinfo : EIATTR_NUM_BARRIERS
	.align		4
        /*0040*/ 	.byte	0x02, 0x4c
        /*0042*/ 	.byte	0x01
	.zero		1


	//----- nvinfo : EIATTR_EXTERNS
	.align		4
        /*0044*/ 	.byte	0x04, 0x0f
        /*0046*/ 	.short	(.L_17 - .L_16)


	//   ....[0]....
	.align		4
.L_16:
        /*0048*/ 	.word	index@(vprintf)


	//----- nvinfo : EIATTR_MERCURY_ISA_VERSION
	.align		4
.L_17:
        /*004c*/ 	.byte	0x03, 0x5f
        /*004e*/ 	.short	0x0101


	//----- nvinfo : EIATTR_COOP_GROUP_MASK_REGIDS
	.align		4
        /*0050*/ 	.byte	0x04, 0x29
        /*0052*/ 	.short	(.L_19 - .L_18)


	//   ....[0]....
.L_18:
        /*0054*/ 	.word	0xffffffff


	//   ....[1]....
        /*0058*/ 	.word	0xffffffff


	//   ....[2]....
        /*005c*/ 	.word	0xffffffff


	//   ....[3]....
        /*0060*/ 	.word	0xffffffff


	//   ....[4]....
        /*0064*/ 	.word	0xffffffff


	//   ....[5]....
        /*0068*/ 	.word	0xffffffff


	//   ....[6]....
        /*006c*/ 	.word	0xffffffff


	//   ....[7]....
        /*0070*/ 	.word	0xffffffff


	//   ....[8]....
        /*0074*/ 	.word	0xffffffff


	//   ....[9]....
        /*0078*/ 	.word	0xffffffff


	//   ....[10]....
        /*007c*/ 	.word	0xffffffff


	//   ....[11]....
        /*0080*/ 	.word	0xffffffff


	//   ....[12]....
        /*0084*/ 	.word	0xffffffff


	//   ....[13]....
        /*0088*/ 	.word	0xffffffff


	//   ....[14]....
        /*008c*/ 	.word	0xffffffff


	//   ....[15]....
        /*0090*/ 	.word	0xffffffff


	//   ....[16]....
        /*0094*/ 	.word	0xffffffff


	//   ....[17]....
        /*0098*/ 	.word	0xffffffff


	//   ....[18]....
        /*009c*/ 	.word	0xffffffff


	//   ....[19]....
        /*00a0*/ 	.word	0xffffffff


	//   ....[20]....
        /*00a4*/ 	.word	0xffffffff


	//   ....[21]....
        /*00a8*/ 	.word	0xffffffff


	//   ....[22]....
        /*00ac*/ 	.word	0xffffffff


	//   ....[23]....
        /*00b0*/ 	.word	0xffffffff


	//   ....[24]....
        /*00b4*/ 	.word	0xffffffff


	//   ....[25]....
        /*00b8*/ 	.word	0xffffffff


	//   ....[26]....
        /*00bc*/ 	.word	0xffffffff


	//   ....[27]....
        /*00c0*/ 	.word	0xffffffff


	//   ....[28]....
        /*00c4*/ 	.word	0xffffffff


	//   ....[29]....
        /*00c8*/ 	.word	0xffffffff


	//   ....[30]....
        /*00cc*/ 	.word	0xffffffff


	//   ....[31]....
        /*00d0*/ 	.word	0xffffffff


	//----- nvinfo : EIATTR_COOP_GROUP_INSTR_OFFSETS
	.align		4
.L_19:
        /*00d4*/ 	.byte	0x04, 0x28
        /*00d6*/ 	.short	(.L_21 - .L_20)


	//   ....[0]....
.L_20:
        /*00d8*/ 	.word	0x00001940


	//   ....[1]....
        /*00dc*/ 	.word	0x00001950


	//   ....[2]....
        /*00e0*/ 	.word	0x00001960


	//   ....[3]....
        /*00e4*/ 	.word	0x00001970


	//   ....[4]....
        /*00e8*/ 	.word	0x00001980


	//   ....[5]....
        /*00ec*/ 	.word	0x00001990


	//   ....[6]....
        /*00f0*/ 	.word	0x000019a0


	//   ....[7]....
        /*00f4*/ 	.word	0x000019b0


	//   ....[8]....
        /*00f8*/ 	.word	0x00001be0


	//   ....[9]....
        /*00fc*/ 	.word	0x00001c70


	//   ....[10]....
        /*0100*/ 	.word	0x00001d10


	//   ....[11]....
        /*0104*/ 	.word	0x00001d70


	//   ....[12]....
        /*0108*/ 	.word	0x00001dc0


	//   ....[13]....
        /*010c*/ 	.word	0x00001e10


	//   ....[14]....
        /*0110*/ 	.word	0x00001e70


	//   ....[15]....
        /*0114*/ 	.word	0x00001ec0


	//   ....[16]....
        /*0118*/ 	.word	0x00001f10


	//   ....[17]....
        /*011c*/ 	.word	0x00001f70


	//   ....[18]....
        /*0120*/ 	.word	0x00001fc0


	//   ....[19]....
        /*0124*/ 	.word	0x00002010


	//   ....[20]....
        /*0128*/ 	.word	0x00002070


	//   ....[21]....
        /*012c*/ 	.word	0x000020c0


	//   ....[22]....
        /*0130*/ 	.word	0x00002110


	//   ....[23]....
        /*0134*/ 	.word	0x00002170


	//   ....[24]....
        /*0138*/ 	.word	0x000021c0


	//   ....[25]....
        /*013c*/ 	.word	0x00002210


	//   ....[26]....
        /*0140*/ 	.word	0x00002260


	//   ....[27]....
        /*0144*/ 	.word	0x000022c0


	//   ....[28]....
        /*0148*/ 	.word	0x00002310


	//   ....[29]....
        /*014c*/ 	.word	0x00002370


	//   ....[30]....
        /*0150*/ 	.word	0x000023e0


	//   ....[31]....
        /*0154*/ 	.word	0x00002480


	//----- nvinfo : EIATTR_VRC_CTA_INIT_COUNT
	.align		4
.L_21:
        /*0158*/ 	.byte	0x02, 0x4a
	.zero		1
	.zero		1


	//----- nvinfo : EIATTR_SYSCALL_OFFSETS
	.align		4
        /*015c*/ 	.byte	0x04, 0x46
        /*015e*/ 	.short	(.L_23 - .L_22)


	//   ....[0]....
.L_22:
        /*0160*/ 	.word	0x00000970


	//   ....[1]....
        /*0164*/ 	.word	0x000011d0


	//----- nvinfo : EIATTR_EXIT_INSTR_OFFSETS
	.align		4
.L_23:
        /*0168*/ 	.byte	0x04, 0x1c
        /*016a*/ 	.short	(.L_25 - .L_24)


	//   ....[0]....
.L_24:
        /*016c*/ 	.word	0x00002ac0


	//----- nvinfo : EIATTR_CRS_STACK_SIZE
	.align		4
.L_25:
        /*0170*/ 	.byte	0x04, 0x1e
        /*0172*/ 	.short	(.L_27 - .L_26)
.L_26:
        /*0174*/ 	.word	0x00000000


	//----- nvinfo : EIATTR_CBANK_PARAM_SIZE
	.align		4
.L_27:
        /*0178*/ 	.byte	0x03, 0x19
        /*017a*/ 	.short	0x0018


	//----- nvinfo : EIATTR_PARAM_CBANK
	.align		4
        /*017c*/ 	.byte	0x04, 0x0a
        /*017e*/ 	.short	(.L_29 - .L_28)
	.align		4
.L_28:
        /*0180*/ 	.word	index@(.nv.constant0._Z6MyGemmPfS_S_)
        /*0184*/ 	.short	0x0380
        /*0186*/ 	.short	0x0018


	//----- nvinfo : EIATTR_SW_WAR
	.align		4
.L_29:
        /*0188*/ 	.byte	0x04, 0x36
        /*018a*/ 	.short	(.L_31 - .L_30)
.L_30:
        /*018c*/ 	.word	0x00000008
.L_31:


//--------------------- .nv.callgraph             --------------------------
	.section	.nv.callgraph,"",@"SHT_CUDA_CALLGRAPH"
	.align	4
	.sectionentsize	8
	.align		4
        /*0000*/ 	.word	0x00000000
	.align		4
        /*0004*/ 	.word	0xffffffff
	.align		4
        /*0008*/ 	.word	index@(_Z6MyGemmPfS_S_)
	.align		4
        /*000c*/ 	.word	index@(vprintf)
	.align		4
        /*0010*/ 	.word	0x00000000
	.align		4
        /*0014*/ 	.word	0xfffffffe
	.align		4
        /*0018*/ 	.word	0x00000000
	.align		4
        /*001c*/ 	.word	0xfffffffd
	.align		4
        /*0020*/ 	.word	0x00000000
	.align		4
        /*0024*/ 	.word	0xfffffffc


//--------------------- .nv.constant4             --------------------------
	.section	.nv.constant4,"a",@progbits
	.align	8
	.align		8
.nv.constant4:
        /*0000*/ 	.dword	vprintf
	.align		8
        /*0008*/ 	.dword	$str
	.align		8
        /*0010*/ 	.dword	$str$1


//--------------------- .text._Z6MyGemmPfS_S_     --------------------------
	.section	.text._Z6MyGemmPfS_S_,"ax",@progbits
	.align	128
        .global         _Z6MyGemmPfS_S_
        .type           _Z6MyGemmPfS_S_,@function
        .size           _Z6MyGemmPfS_S_,(.L_x_7 - _Z6MyGemmPfS_S_)
        .other          _Z6MyGemmPfS_S_,@"STO_CUDA_ENTRY STV_DEFAULT"
_Z6MyGemmPfS_S_:
.text._Z6MyGemmPfS_S_:
[----:B------:R-:W0:Y:S01]  /*0000*/  LDC R1, c[0x0][0x37c] ;  /* 0x0000df00ff017b82 */ /* 0x000e220000000800 */
[----:B------:R-:W1:Y:S01]  /*0010*/  S2R R22, SR_CgaCtaId ;  /* 0x0000000000167919 */ /* 0x000e620000008800 */
[----:B------:R-:W-:Y:S01]  /*0020*/  MOV R0, 0x400 ;  /* 0x0000040000007802 */ /* 0x000fe20000000f00 */
[----:B0-----:R-:W-:Y:S01]  /*0030*/  VIADD R1, R1, 0xffffff60 ;  /* 0xffffff6001017836 */ /* 0x001fe20000000000 */
[----:B------:R-:W0:Y:S01]  /*0040*/  LDCU UR4, c[0x0][0x2fc] ;  /* 0x00005f80ff0477ac */ /* 0x000e220008000800 */
[----:B------:R-:W2:Y:S01]  /*0050*/  S2R R19, SR_TID.X ;  /* 0x0000000000137919 */ /* 0x000ea20000002100 */
[----:B------:R-:W-:Y:S02]  /*0060*/  HFMA2 R51, -RZ, RZ, 0, 0 ;  /* 0x00000000ff337431 */ /* 0x000fe400000001ff */
[----:B------:R-:W-:Y:S01]  /*0070*/  VIADD R3, R0, 0x2080 ;  /* 0x0000208000037836 */ /* 0x000fe20000000000 */
[----:B------:R-:W3:Y:S01]  /*0080*/  LDCU.64 UR36, c[0x0][0x358] ;  /* 0x00006b00ff2477ac */ /* 0x000ee20008000a00 */
[----:B------:R4:W-:Y:S04]  /*0090*/  STL.128 [R1], RZ ;  /* 0x000000ff01007387 */ /* 0x0009e80000100c00 */
[----:B------:R4:W-:Y:S04]  /*00a0*/  STL.128 [R1+0x10], RZ ;  /* 0x000010ff01007387 */ /* 0x0009e80000100c00 */
[----:B------:R4:W-:Y:S04]  /*00b0*/  STL.128 [R1+0x20], RZ ;  /* 0x000020ff01007387 */ /* 0x0009e80000100c00 */
[----:B------:R4:W-:Y:S04]  /*00c0*/  STL.128 [R1+0x30], RZ ;  /* 0x000030ff01007387 */ /* 0x0009e80000100c00 */
[----:B------:R4:W-:Y:S04]  /*00d0*/  STL.128 [R1+0x40], RZ ;  /* 0x000040ff01007387 */ /* 0x0009e80000100c00 */
[----:B------:R4:W-:Y:S01]  /*00e0*/  STL.128 [R1+0x50], RZ ;  /* 0x000050ff01007387 */ /* 0x0009e20000100c00 */
[----:B-1----:R-:W-:-:S03]  /*00f0*/  LEA R23, R22, R0, 0x18 ;  /* 0x0000000016177211 */ /* 0x002fc600078ec0ff */
[----:B------:R4:W-:Y:S01]  /*0100*/  STL.128 [R1+0x60], RZ ;  /* 0x000060ff01007387 */ /* 0x0009e20000100c00 */
[----:B------:R-:W-:Y:S02]  /*0110*/  LEA R22, R22, R3, 0x18 ;  /* 0x0000000316167211 */ /* 0x000fe400078ec0ff */
[--C-:B--2---:R-:W-:Y:S01]  /*0120*/  SHF.R.U32.HI R0, RZ, 0x1, R19.reuse ;  /* 0x00000001ff007819 */ /* 0x104fe20000011613 */
[C---:B------:R-:W-:Y:S01]  /*0130*/  IMAD.SHL.U32 R2, R19.reuse, 0x4, RZ ;  /* 0x0000000413027824 */ /* 0x040fe200078e00ff */
[C---:B------:R-:W-:Y:S01]  /*0140*/  SHF.L.U32 R4, R19.reuse, 0x1, RZ ;  /* 0x0000000113047819 */ /* 0x040fe200000006ff */
[C---:B------:R-:W-:Y:S01]  /*0150*/  VIADD R14, R19.reuse, 0x480 ;  /* 0x00000480130e7836 */ /* 0x040fe20000000000 */
[----:B------:R-:W-:Y:S01]  /*0160*/  LOP3.LUT R0, R0, 0x1e0, RZ, 0xc0, !PT ;  /* 0x000001e000007812 */ /* 0x000fe200078ec0ff */
[C---:B------:R-:W-:Y:S01]  /*0170*/  VIADD R9, R19.reuse, 0x580 ;  /* 0x0000058013097836 */ /* 0x040fe20000000000 */
[----:B------:R-:W-:Y:S01]  /*0180*/  LOP3.LUT R49, R2, 0x7c, RZ, 0xc0, !PT ;  /* 0x0000007c02317812 */ /* 0x000fe200078ec0ff */
[C---:B------:R-:W-:Y:S01]  /*0190*/  VIADD R5, R19.reuse, 0x200 ;  /* 0x0000020013057836 */ /* 0x040fe20000000000 */
[C---:B------:R-:W-:Y:S01]  /*01a0*/  LOP3.LUT R2, R19.reuse, 0x3f, RZ, 0xc0, !PT ;  /* 0x0000003f13027812 */ /* 0x040fe200078ec0ff */
[C---:B------:R-:W-:Y:S01]  /*01b0*/  VIADD R6, R19.reuse, 0x280 ;  /* 0x0000028013067836 */ /* 0x040fe20000000000 */
[----:B------:R-:W-:Y:S01]  /*01c0*/  LOP3.LUT R0, R0, 0x1f, R19, 0xf8, !PT ;  /* 0x0000001f00007812 */ /* 0x000fe200078ef813 */
[----:B------:R-:W-:Y:S01]  /*01d0*/  VIADD R7, R19, 0x300 ;  /* 0x0000030013077836 */ /* 0x000fe20000000000 */
[----:B------:R-:W-:Y:S01]  /*01e0*/  LOP3.LUT R3, R49, 0x780, R4, 0xf8, !PT ;  /* 0x0000078031037812 */ /* 0x000fe200078ef804 */
[--C-:B------:R-:W-:Y:S01]  /*01f0*/  IMAD R2, R2, 0x104, R23.reuse ;  /* 0x0000010402027824 */ /* 0x100fe200078e0217 */
[----:B------:R-:W-:Y:S01]  /*0200*/  IADD3 R11, PT, PT, R19, 0x680, RZ ;  /* 0x00000680130b7810 */ /* 0x000fe20007ffe0ff */
[--C-:B------:R-:W-:Y:S01]  /*0210*/  IMAD.IADD R49, R49, 0x1, R22.reuse ;  /* 0x0000000131317824 */ /* 0x100fe200078e0216 */
[----:B------:R-:W-:Y:S01]  /*0220*/  IADD3 R22, PT, PT, R3, 0x100, R22 ;  /* 0x0000010003167810 */ /* 0x000fe20007ffe016 */
[----:B------:R-:W-:Y:S01]  /*0230*/  IMAD R23, R0, 0x4, R23 ;  /* 0x0000000400177824 */ /* 0x000fe200078e0217 */
[C---:B------:R-:W-:Y:S01]  /*0240*/  LOP3.LUT R0, R19.reuse, 0x400, RZ, 0xfc, !PT ;  /* 0x0000040013007812 */ /* 0x040fe200078efcff */
[C---:B------:R-:W-:Y:S01]  /*0250*/  VIADD R3, R19.reuse, 0x80 ;  /* 0x0000008013037836 */ /* 0x040fe20000000000 */
[C---:B------:R-:W-:Y:S01]  /*0260*/  IADD3 R4, PT, PT, R19.reuse, 0x180, RZ ;  /* 0x0000018013047810 */ /* 0x040fe20007ffe0ff */
[C---:B------:R-:W-:Y:S01]  /*0270*/  VIADD R12, R19.reuse, 0x700 ;  /* 0x00000700130c7836 */ /* 0x040fe20000000000 */
[C---:B------:R-:W-:Y:S01]  /*0280*/  IADD3 R8, PT, PT, R19.reuse, 0x380, RZ ;  /* 0x0000038013087810 */ /* 0x040fe20007ffe0ff */
[C---:B------:R-:W-:Y:S01]  /*0290*/  VIADD R13, R19.reuse, 0x780 ;  /* 0x00000780130d7836 */ /* 0x040fe20000000000 */
[----:B------:R-:W-:Y:S01]  /*02a0*/  SHF.R.U32.HI R26, RZ, 0x4, R0 ;  /* 0x00000004ff1a7819 */ /* 0x000fe20000011600 */
[----:B------:R-:W-:Y:S01]  /*02b0*/  VIADD R10, R19, 0x600 ;  /* 0x00000600130a7836 */ /* 0x000fe20000000000 */
[----:B------:R-:W-:Y:S01]  /*02c0*/  SHF.R.U32.HI R28, RZ, 0x4, R14 ;  /* 0x00000004ff1c7819 */ /* 0x000fe2000001160e */
[----:B------:R4:W-:Y:S01]  /*02d0*/  STL.128 [R1+0x70], RZ ;  /* 0x000070ff01007387 */ /* 0x0009e20000100c00 */
[----:B------:R-:W-:-:S02]  /*02e0*/  SHF.R.U32.HI R30, RZ, 0x4, R9 ;  /* 0x00000004ff1e7819 */ /* 0x000fc40000011609 */
[----:B------:R-:W-:Y:S01]  /*02f0*/  SHF.R.U32.HI R0, RZ, 0x4, R3 ;  /* 0x00000004ff007819 */ /* 0x000fe20000011603 */
[----:B------:R-:W-:Y:S01]  /*0300*/  IMAD.SHL.U32 R3, R3, 0x8, RZ ;  /* 0x0000000803037824 */ /* 0x000fe200078e00ff */
[----:B------:R-:W-:Y:S01]  /*0310*/  SHF.R.U32.HI R16, RZ, 0x4, R5 ;  /* 0x00000004ff107819 */ /* 0x000fe20000011605 */
[----:B------:R-:W-:Y:S01]  /*0320*/  IMAD.SHL.U32 R5, R5, 0x8, RZ ;  /* 0x0000000805057824 */ /* 0x000fe200078e00ff */
[----:B------:R-:W-:Y:S02]  /*0330*/  SHF.R.U32.HI R18, RZ, 0x4, R6 ;  /* 0x00000004ff127819 */ /* 0x000fe40000011606 */
[----:B------:R-:W-:Y:S01]  /*0340*/  SHF.R.U32.HI R20, RZ, 0x4, R7 ;  /* 0x00000004ff147819 */ /* 0x000fe20000011607 */
[----:B------:R-:W-:Y:S01]  /*0350*/  IMAD.SHL.U32 R7, R7, 0x8, RZ ;  /* 0x0000000807077824 */ /* 0x000fe200078e00ff */
[----:B------:R-:W-:Y:S02]  /*0360*/  SHF.R.U32.HI R34, RZ, 0x4, R11 ;  /* 0x00000004ff227819 */ /* 0x000fe4000001160b */
[----:B------:R-:W-:-:S02]  /*0370*/  SHF.R.U32.HI R36, RZ, 0x4, R12 ;  /* 0x00000004ff247819 */ /* 0x000fc4000001160c */
[----:B------:R-:W-:Y:S01]  /*0380*/  SHF.R.U32.HI R38, RZ, 0x4, R13 ;  /* 0x00000004ff267819 */ /* 0x000fe2000001160d */
[----:B------:R-:W-:Y:S01]  /*0390*/  IMAD.SHL.U32 R13, R13, 0x8, RZ ;  /* 0x000000080d0d7824 */ /* 0x000fe200078e00ff */
[----:B------:R-:W-:Y:S01]  /*03a0*/  SHF.R.U32.HI R14, RZ, 0x4, R4 ;  /* 0x00000004ff0e7819 */ /* 0x000fe20000011604 */
[----:B------:R-:W-:Y:S01]  /*03b0*/  IMAD.SHL.U32 R4, R4, 0x8, RZ ;  /* 0x0000000804047824 */ /* 0x000fe200078e00ff */
[----:B------:R-:W-:Y:S01]  /*03c0*/  SHF.R.U32.HI R24, RZ, 0x4, R8 ;  /* 0x00000004ff187819 */ /* 0x000fe20000011608 */
[----:B------:R-:W-:Y:S01]  /*03d0*/  IMAD.SHL.U32 R8, R8, 0x8, RZ ;  /* 0x0000000808087824 */ /* 0x000fe200078e00ff */
[----:B------:R-:W-:Y:S02]  /*03e0*/  SHF.R.U32.HI R32, RZ, 0x4, R10 ;  /* 0x00000004ff207819 */ /* 0x000fe4000001160a */
[----:B------:R-:W-:Y:S02]  /*03f0*/  LOP3.LUT R31, R26, 0x7c, RZ, 0xc0, !PT ;  /* 0x0000007c1a1f7812 */ /* 0x000fe400078ec0ff */
[----:B------:R-:W-:-:S02]  /*0400*/  LOP3.LUT R33, R28, 0xfc, RZ, 0xc0, !PT ;  /* 0x000000fc1c217812 */ /* 0x000fc400078ec0ff */
[----:B------:R-:W-:Y:S01]  /*0410*/  LOP3.LUT R35, R30, 0xfc, RZ, 0xc0, !PT ;  /* 0x000000fc1e237812 */ /* 0x000fe200078ec0ff */
[----:B------:R-:W-:Y:S01]  /*0420*/  IMAD.IADD R30, R2, 0x1, R31 ;  /* 0x00000001021e7824 */ /* 0x000fe200078e021f */
[----:B------:R-:W-:Y:S01]  /*0430*/  LOP3.LUT R15, R0, 0x7c, RZ, 0xc0, !PT ;  /* 0x0000007c000f7812 */ /* 0x000fe200078ec0ff */
[----:B------:R-:W-:Y:S01]  /*0440*/  IMAD.IADD R31, R2, 0x1, R33 ;  /* 0x00000001021f7824 */ /* 0x000fe200078e0221 */
[----:B------:R-:W-:Y:S02]  /*0450*/  LOP3.LUT R17, R16, 0x7c, RZ, 0xc0, !PT ;  /* 0x0000007c10117812 */ /* 0x000fe400078ec0ff */
[----:B------:R-:W-:Y:S01]  /*0460*/  LOP3.LUT R27, R18, 0x7c, RZ, 0xc0, !PT ;  /* 0x0000007c121b7812 */ /* 0x000fe200078ec0ff */
[----:B------:R-:W1:Y:S01]  /*0470*/  S2R R16, SR_CTAID.Y ;  /* 0x0000000000107919 */ /* 0x000e620000002600 */
[----:B------:R-:W-:Y:S01]  /*0480*/  LOP3.LUT R21, R20, 0x7c, RZ, 0xc0, !PT ;  /* 0x0000007c14157812 */ /* 0x000fe200078ec0ff */
[----:B------:R-:W-:Y:S01]  /*0490*/  IMAD.IADD R26, R2, 0x1, R17 ;  /* 0x00000001021a7824 */ /* 0x000fe200078e0211 */
[----:B------:R-:W-:Y:S01]  /*04a0*/  LOP3.LUT R39, R34, 0xfc, RZ, 0xc0, !PT ;  /* 0x000000fc22277812 */ /* 0x000fe200078ec0ff */
[----:B------:R-:W-:Y:S01]  /*04b0*/  IMAD.IADD R27, R2, 0x1, R27 ;  /* 0x00000001021b7824 */ /* 0x000fe200078e021b */
[----:B------:R-:W-:Y:S01]  /*04c0*/  LOP3.LUT R41, R36, 0xfc, RZ, 0xc0, !PT ;  /* 0x000000fc24297812 */ /* 0x000fe200078ec0ff */
[----:B------:R-:W-:Y:S01]  /*04d0*/  IMAD.IADD R28, R2, 0x1, R21 ;  /* 0x00000001021c7824 */ /* 0x000fe200078e0215 */
[----:B------:R-:W-:Y:S01]  /*04e0*/  LOP3.LUT R43, R38, 0xfc, RZ, 0xc0, !PT ;  /* 0x000000fc262b7812 */ /* 0x000fe200078ec0ff */
[----:B------:R-:W-:Y:S01]  /*04f0*/  IMAD.IADD R34, R2, 0x1, R39 ;  /* 0x0000000102227824 */ /* 0x000fe200078e0227 */
[----:B------:R-:W-:Y:S01]  /*0500*/  LOP3.LUT R25, R14, 0x7c, RZ, 0xc0, !PT ;  /* 0x0000007c0e197812 */ /* 0x000fe200078ec0ff */
[----:B------:R-:W2:Y:S01]  /*0510*/  S2R R17, SR_CTAID.X ;  /* 0x0000000000117919 */ /* 0x000ea20000002500 */
[----:B------:R-:W-:Y:S01]  /*0520*/  LOP3.LUT R29, R24, 0x7c, RZ, 0xc0, !PT ;  /* 0x0000007c181d7812 */ /* 0x000fe200078ec0ff */
[----:B------:R-:W-:Y:S01]  /*0530*/  IMAD.IADD R24, R2, 0x1, R15 ;  /* 0x0000000102187824 */ /* 0x000fe200078e020f */
[----:B------:R-:W-:Y:S01]  /*0540*/  LOP3.LUT R37, R32, 0xfc, RZ, 0xc0, !PT ;  /* 0x000000fc20257812 */ /* 0x000fe200078ec0ff */
[C---:B------:R-:W-:Y:S01]  /*0550*/  IMAD.IADD R32, R2.reuse, 0x1, R35 ;  /* 0x0000000102207824 */ /* 0x040fe200078e0223 */
[C---:B------:R-:W-:Y:S01]  /*0560*/  IADD3 R25, PT, PT, R2.reuse, R25, RZ ;  /* 0x0000001902197210 */ /* 0x040fe20007ffe0ff */
[C---:B------:R-:W-:Y:S01]  /*0570*/  IMAD.IADD R35, R2.reuse, 0x1, R41 ;  /* 0x0000000102237824 */ /* 0x040fe200078e0229 */
[C---:B------:R-:W-:Y:S01]  /*0580*/  IADD3 R29, PT, PT, R2.reuse, R29, RZ ;  /* 0x0000001d021d7210 */ /* 0x040fe20007ffe0ff */
[C---:B------:R-:W-:Y:S01]  /*0590*/  IMAD.IADD R36, R2.reuse, 0x1, R43 ;  /* 0x0000000102247824 */ /* 0x040fe200078e022b */
[----:B------:R-:W-:Y:S01]  /*05a0*/  IADD3 R33, PT, PT, R2, R37, RZ ;  /* 0x0000002502217210 */ /* 0x000fe20007ffe0ff */
[----:B------:R-:W-:Y:S01]  /*05b0*/  IMAD.SHL.U32 R18, R11, 0x8, RZ ;  /* 0x000000080b127824 */ /* 0x000fe200078e00ff */
[----:B------:R-:W5:Y:S01]  /*05c0*/  LDC R2, c[0x0][0x2f8] ;  /* 0x0000be00ff027b82 */ /* 0x000f620000000800 */
[----:B------:R-:W-:Y:S01]  /*05d0*/  SHF.L.U32 R0, R19, 0x3, RZ ;  /* 0x0000000313007819 */ /* 0x000fe200000006ff */
[----:B------:R-:W-:Y:S01]  /*05e0*/  IMAD.SHL.U32 R14, R9, 0x8, RZ ;  /* 0x00000008090e7824 */ /* 0x000fe200078e00ff */
[----:B------:R-:W-:Y:S01]  /*05f0*/  SHF.L.U32 R6, R6, 0x3, RZ ;  /* 0x0000000306067819 */ /* 0x000fe200000006ff */
[----:B------:R-:W-:Y:S01]  /*0600*/  IMAD.SHL.U32 R20, R12, 0x8, RZ ;  /* 0x000000080c147824 */ /* 0x000fe200078e00ff */
[----:B------:R-:W-:Y:S01]  /*0610*/  SHF.L.U32 R15, R10, 0x3, RZ ;  /* 0x000000030a0f7819 */ /* 0x000fe200000006ff */
[C---:B------:R-:W-:Y:S01]  /*0620*/  VIADD R11, R0.reuse, 0x2800 ;  /* 0x00002800000b7836 */ /* 0x040fe20000000000 */
[----:B------:R-:W-:-:S02]  /*0630*/  IADD3 R9, PT, PT, R0, 0x800, RZ ;  /* 0x0000080000097810 */ /* 0x000fc40007ffe0ff */
[----:B------:R-:W-:Y:S02]  /*0640*/  LOP3.LUT R0, R3, 0x3f00, RZ, 0xc0, !PT ;  /* 0x00003f0003007812 */ /* 0x000fe400078ec0ff */
[----:B------:R-:W-:Y:S02]  /*0650*/  LOP3.LUT R38, R4, 0x3f00, RZ, 0xc0, !PT ;  /* 0x00003f0004267812 */ /* 0x000fe400078ec0ff */
[----:B------:R-:W-:Y:S01]  /*0660*/  LOP3.LUT R10, R5, 0x3f00, RZ, 0xc0, !PT ;  /* 0x00003f00050a7812 */ /* 0x000fe200078ec0ff */
[C---:B------:R-:W-:Y:S01]  /*0670*/  IMAD.IADD R37, R49.reuse, 0x1, R0 ;  /* 0x0000000131257824 */ /* 0x040fe200078e0200 */
[----:B------:R-:W-:Y:S02]  /*0680*/  LOP3.LUT R6, R6, 0x3f00, RZ, 0xc0, !PT ;  /* 0x00003f0006067812 */ /* 0x000fe400078ec0ff */
[----:B------:R-:W-:Y:S01]  /*0690*/  LOP3.LUT R8, R8, 0x3f00, RZ, 0xc0, !PT ;  /* 0x00003f0008087812 */ /* 0x000fe200078ec0ff */
[C---:B------:R-:W-:Y:S01]  /*06a0*/  IMAD.IADD R39, R49.reuse, 0x1, R10 ;  /* 0x0000000131277824 */ /* 0x040fe200078e020a */
[----:B------:R-:W-:Y:S01]  /*06b0*/  LOP3.LUT R14, R14, 0x7f00, RZ, 0xc0, !PT ;  /* 0x00007f000e0e7812 */ /* 0x000fe200078ec0ff */
[C---:B------:R-:W-:Y:S01]  /*06c0*/  IMAD.IADD R40, R49.reuse, 0x1, R6 ;  /* 0x0000000131287824 */ /* 0x040fe200078e0206 */
[----:B------:R-:W-:Y:S01]  /*06d0*/  LOP3.LUT R18, R18, 0x7f00, RZ, 0xc0, !PT ;  /* 0x00007f0012127812 */ /* 0x000fe200078ec0ff */
[C---:B------:R-:W-:Y:S01]  /*06e0*/  IMAD.IADD R42, R49.reuse, 0x1, R8 ;  /* 0x00000001312a7824 */ /* 0x040fe200078e0208 */
        /* <DEDUP_REMOVED lines=8> */
[----:B------:R-:W-:-:S02]  /*0770*/  LOP3.LUT R50, R13, 0x7f00, RZ, 0xc0, !PT ;  /* 0x00007f000d327812 */ /* 0x000fc400078ec0ff */
[----:B------:R-:W-:Y:S02]  /*0780*/  LOP3.LUT R4, R9, 0x3f00, RZ, 0xc0, !PT ;  /* 0x00003f0009047812 */ /* 0x000fe400078ec0ff */
[C---:B------:R-:W-:Y:S02]  /*0790*/  IADD3 R38, PT, PT, R49.reuse, R38, RZ ;  /* 0x0000002631267210 */ /* 0x040fe40007ffe0ff */
[C---:B------:R-:W-:Y:S02]  /*07a0*/  IADD3 R41, PT, PT, R49.reuse, R12, RZ ;  /* 0x0000000c31297210 */ /* 0x040fe40007ffe0ff */
[C---:B------:R-:W-:Y:S02]  /*07b0*/  IADD3 R44, PT, PT, R49.reuse, R44, RZ ;  /* 0x0000002c312c7210 */ /* 0x040fe40007ffe0ff */
[C---:B------:R-:W-:Y:S01]  /*07c0*/  IADD3 R47, PT, PT, R49.reuse, R4, RZ ;  /* 0x00000004312f7210 */ /* 0x040fe20007ffe0ff */
[----:B------:R-:W-:Y:S01]  /*07d0*/  IMAD.IADD R49, R49, 0x1, R50 ;  /* 0x0000000131317824 */ /* 0x000fe200078e0232 */
[----:B------:R-:W-:-:S02]  /*07e0*/  SHF.R.U32.HI R50, RZ, 0x3, R19 ;  /* 0x00000003ff327819 */ /* 0x000fc40000011613 */
[----:B-----5:R-:W-:Y:S02]  /*07f0*/  IADD3 R2, P0, P1, R1, 0x90, R2 ;  /* 0x0000009001027810 */ /* 0x020fe4000791e002 */
[----:B------:R-:W-:Y:S01]  /*0800*/  LOP3.LUT R52, R19, 0x7, RZ, 0xc0, !PT ;  /* 0x0000000713347812 */ /* 0x000fe200078ec0ff */
[C---:B------:R-:W-:Y:S01]  /*0810*/  VIADD R53, R50.reuse, 0x4 ;  /* 0x0000000432357836 */ /* 0x040fe20000000000 */
[C---:B------:R-:W-:Y:S01]  /*0820*/  IADD3 R55, PT, PT, R50.reuse, 0xc, RZ ;  /* 0x0000000c32377810 */ /* 0x040fe20007ffe0ff */
[----:B------:R-:W-:Y:S01]  /*0830*/  VIADD R54, R50, 0x8 ;  /* 0x0000000832367836 */ /* 0x000fe20000000000 */
[C---:B------:R-:W-:Y:S02]  /*0840*/  LOP3.LUT R56, R52.reuse, 0x8, RZ, 0xfc, !PT ;  /* 0x0000000834387812 */ /* 0x040fe400078efcff */
[C---:B------:R-:W-:Y:S02]  /*0850*/  LOP3.LUT R57, R52.reuse, 0x10, RZ, 0xfc, !PT ;  /* 0x0000001034397812 */ /* 0x040fe400078efcff */
[----:B------:R-:W-:-:S02]  /*0860*/  LOP3.LUT R58, R52, 0x18, RZ, 0xfc, !PT ;  /* 0x00000018343a7812 */ /* 0x000fc400078efcff */
[----:B01234-:R-:W-:-:S07]  /*0870*/  IADD3.X R18, PT, PT, RZ, UR4, RZ, P0, P1 ;  /* 0x00000004ff127c10 */ /* 0x01ffce00087e24ff */
.L_x_5:
[----:B------:R-:W-:Y:S01]  /*0880*/  BAR.SYNC.DEFER_BLOCKING 0x0 ;  /* 0x0000000000007b1d */ /* 0x000fe20000010000 */
[----:B------:R-:W-:-:S05]  /*0890*/  ISETP.NE.AND P0, PT, R19, RZ, PT ;  /* 0x000000ff1300720c */ /* 0x000fca0003f05270 */
[----:B------:R-:W-:Y:S08]  /*08a0*/  BSSY.RECONVERGENT B6, `(.L_x_0) ;  /* 0x000000e000067945 */ /* 0x000ff00003800200 */
[----:B012---:R-:W-:Y:S05]  /*08b0*/  @P0 BRA `(.L_x_1) ;  /* 0x0000000000300947 */ /* 0x007fea0003800000 */
[----:B------:R-:W0:Y:S01]  /*08c0*/  LDCU UR4, c[0x0][0x2f8] ;  /* 0x00005f00ff0477ac */ /* 0x000e220008000800 */
[----:B------:R-:W-:Y:S01]  /*08d0*/  MOV R8, 0x0 ;  /* 0x0000000000087802 */ /* 0x000fe20000000f00 */
[----:B------:R-:W-:Y:S02]  /*08e0*/  IMAD.MOV.U32 R6, RZ, RZ, R2 ;  /* 0x000000ffff067224 */ /* 0x000fe400078e0002 */
[----:B------:R-:W-:-:S03]  /*08f0*/  IMAD.MOV.U32 R7, RZ, RZ, R18 ;  /* 0x000000ffff077224 */ /* 0x000fc600078e0012 */
[----:B------:R-:W1:Y:S01]  /*0900*/  LDC.64 R8, c[0x4][R8] ;  /* 0x0100000008087b82 */ /* 0x000e620000000a00 */
[----:B0-----:R-:W-:Y:S01]  /*0910*/  VIADD R0, R2, -UR4 ;  /* 0x8000000402007c36 */ /* 0x001fe20008000000 */
[----:B------:R-:W0:Y:S04]  /*0920*/  LDCU.64 UR4, c[0x4][0x8] ;  /* 0x01000100ff0477ac */ /* 0x000e280008000a00 */
[----:B------:R2:W-:Y:S01]  /*0930*/  STL.64 [R0], R16 ;  /* 0x0000001000007387 */ /* 0x0005e20000100a00 */
[----:B0-----:R-:W-:Y:S01]  /*0940*/  IMAD.U32 R4, RZ, RZ, UR4 ;  /* 0x00000004ff047e24 */ /* 0x001fe2000f8e00ff */
[----:B--2---:R-:W-:-:S07]  /*0950*/  MOV R5, UR5 ;  /* 0x0000000500057c02 */ /* 0x004fce0008000f00 */
[----:B------:R-:W-:-:S07]  /*0960*/  LEPC R20, `(.L_x_1) ;  /* 0x000000001014794e */ /* 0x000fce0000000000 */
[----:B-1----:R-:W-:Y:S05]  /*0970*/  CALL.ABS.NOINC R8 ;  /* 0x0000000008007343 */ /* 0x002fea0003c00000 */
.L_x_1:
[----:B------:R-:W-:Y:S05]  /*0980*/  BSYNC.RECONVERGENT B6 ;  /* 0x0000000000067941 */ /* 0x000fea0003800200 */
.L_x_0:
[----:B------:R-:W0:Y:S01]  /*0990*/  LDC.64 R4, c[0x0][0x388] ;  /* 0x0000e200ff047b82 */ /* 0x000e220000000a00 */
[----:B------:R-:W-:Y:S02]  /*09a0*/  LOP3.LUT R60, R19, 0x3f, RZ, 0xc0, !PT ;  /* 0x0000003f133c7812 */ /* 0x000fe400078ec0ff */
[----:B------:R-:W-:Y:S02]  /*09b0*/  SHF.L.U32 R3, R16, 0x6, RZ ;  /* 0x0000000610037819 */ /* 0x000fe400000006ff */
[----:B------:R-:W-:Y:S01]  /*09c0*/  SHF.R.U32.HI R0, RZ, 0x6, R19 ;  /* 0x00000006ff007819 */ /* 0x000fe20000011613 */
[----:B------:R-:W-:Y:S02]  /*09d0*/  IMAD R14, R51, 0x40, R60 ;  /* 0x00000040330e7824 */ /* 0x000fe400078e023c */
[----:B------:R-:W-:Y:S01]  /*09e0*/  VIADD R20, R19, 0x100 ;  /* 0x0000010013147836 */ /* 0x000fe20000000000 */
[----:B------:R-:W-:Y:S02]  /*09f0*/  LOP3.LUT R7, R3, R0, RZ, 0xfc, !PT ;  /* 0x0000000003077212 */ /* 0x000fe400078efcff */
[C---:B------:R-:W-:Y:S01]  /*0a00*/  IADD3 R8, PT, PT, R19.reuse, 0x80, RZ ;  /* 0x0000008013087810 */ /* 0x040fe20007ffe0ff */
[----:B------:R-:W-:Y:S01]  /*0a10*/  VIADD R10, R19, 0x180 ;  /* 0x00000180130a7836 */ /* 0x000fe20000000000 */
[----:B------:R-:W-:Y:S01]  /*0a20*/  SHF.R.U32.HI R20, RZ, 0x6, R20 ;  /* 0x00000006ff147819 */ /* 0x000fe20000011614 */
[----:B------:R-:W-:Y:S01]  /*0a30*/  IMAD R7, R7, 0x20, R14 ;  /* 0x0000002007077824 */ /* 0x000fe200078e020e */
[----:B------:R-:W-:-:S02]  /*0a40*/  SHF.R.U32.HI R8, RZ, 0x6, R8 ;  /* 0x00000006ff087819 */ /* 0x000fc40000011608 */
[C---:B------:R-:W-:Y:S02]  /*0a50*/  LOP3.LUT R11, R3.reuse, R20, RZ, 0xfc, !PT ;  /* 0x00000014030b7212 */ /* 0x040fe400078efcff */
[----:B------:R-:W-:Y:S02]  /*0a60*/  LOP3.LUT R9, R3, R8, RZ, 0xfc, !PT ;  /* 0x0000000803097212 */ /* 0x000fe400078efcff */
[----:B------:R-:W-:Y:S01]  /*0a70*/  SHF.R.U32.HI R8, RZ, 0x6, R10 ;  /* 0x00000006ff087819 */ /* 0x000fe2000001160a */
[----:B0-----:R-:W-:Y:S01]  /*0a80*/  IMAD.WIDE.U32 R6, R7, 0x4, R4 ;  /* 0x0000000407067825 */ /* 0x001fe200078e0004 */
[----:B------:R-:W-:-:S04]  /*0a90*/  IADD3 R12, PT, PT, R19, 0x200, RZ ;  /* 0x00000200130c7810 */ /* 0x000fc80007ffe0ff */
[----:B------:R0:W2:Y:S01]  /*0aa0*/  LDG.E R15, desc[UR36][R6.64] ;  /* 0x00000024060f7981 */ /* 0x0000a2000c1e1900 */
[----:B------:R-:W-:Y:S01]  /*0ab0*/  SHF.R.U32.HI R10, RZ, 0x6, R12 ;  /* 0x00000006ff0a7819 */ /* 0x000fe2000001160c */
[--C-:B------:R-:W-:Y:S02]  /*0ac0*/  IMAD R9, R9, 0x20, R14.reuse ;  /* 0x0000002009097824 */ /* 0x100fe400078e020e */
[----:B0-----:R-:W-:Y:S01]  /*0ad0*/  IMAD R7, R11, 0x20, R14 ;  /* 0x000000200b077824 */ /* 0x001fe200078e020e */
[----:B------:R-:W-:Y:S01]  /*0ae0*/  LOP3.LUT R11, R3, R8, RZ, 0xfc, !PT ;  /* 0x00000008030b7212 */ /* 0x000fe200078efcff */
[--C-:B------:R-:W-:Y:S01]  /*0af0*/  IMAD.WIDE.U32 R8, R9, 0x4, R4.reuse ;  /* 0x0000000409087825 */ /* 0x100fe200078e0004 */
[----:B------:R-:W-:Y:S02]  /*0b00*/  LOP3.LUT R61, R3, R10, RZ, 0xfc, !PT ;  /* 0x0000000a033d7212 */ /* 0x000fe400078efcff */
[----:B------:R-:W-:Y:S01]  /*0b10*/  LEA R11, R11, R14, 0x5 ;  /* 0x0000000e0b0b7211 */ /* 0x000fe200078e28ff */
[--C-:B------:R-:W-:Y:S01]  /*0b20*/  IMAD.WIDE.U32 R6, R7, 0x4, R4.reuse ;  /* 0x0000000407067825 */ /* 0x100fe200078e0004 */
[----:B------:R-:W3:Y:S03]  /*0b30*/  LDG.E R21, desc[UR36][R8.64] ;  /* 0x0000002408157981 */ /* 0x000ee6000c1e1900 */
[----:B------:R-:W-:Y:S01]  /*0b40*/  IMAD.WIDE.U32 R12, R11, 0x4, R4 ;  /* 0x000000040b0c7825 */ /* 0x000fe200078e0004 */
[----:B------:R0:W4:Y:S03]  /*0b50*/  LDG.E R59, desc[UR36][R6.64] ;  /* 0x00000024063b7981 */ /* 0x000126000c1e1900 */
[----:B------:R-:W-:-:S02]  /*0b60*/  IMAD R11, R61, 0x20, R14 ;  /* 0x000000203d0b7824 */ /* 0x000fc400078e020e */
[----:B------:R1:W5:Y:S02]  /*0b70*/  LDG.E R12, desc[UR36][R12.64] ;  /* 0x000000240c0c7981 */ /* 0x000364000c1e1900 */
[----:B------:R-:W-:-:S06]  /*0b80*/  IMAD.WIDE.U32 R10, R11, 0x4, R4 ;  /* 0x000000040b0a7825 */ /* 0x000fcc00078e0004 */
[----:B------:R1:W5:Y:S01]  /*0b90*/  LDG.E R11, desc[UR36][R10.64] ;  /* 0x000000240a0b7981 */ /* 0x000362000c1e1900 */
[----:B------:R-:W-:Y:S01]  /*0ba0*/  MOV R61, 0x400 ;  /* 0x00000400003d7802 */ /* 0x000fe20000000f00 */
[----:B0-----:R-:W0:Y:S03]  /*0bb0*/  S2R R6, SR_CgaCtaId ;  /* 0x0000000000067919 */ /* 0x001e260000008800 */
[----:B0-----:R-:W-:Y:S01]  /*0bc0*/  LEA R61, R6, R61, 0x18 ;  /* 0x0000003d063d7211 */ /* 0x001fe200078ec0ff */
[----:B------:R-:W-:-:S04]  /*0bd0*/  VIADD R6, R19, 0x300 ;  /* 0x0000030013067836 */ /* 0x000fc80000000000 */
[----:B------:R-:W-:-:S04]  /*0be0*/  IMAD R61, R60, 0x104, R61 ;  /* 0x000001043c3d7824 */ /* 0x000fc800078e023d */
[----:B------:R-:W-:Y:S01]  /*0bf0*/  IMAD R60, R0, 0x4, R61 ;  /* 0x00000004003c7824 */ /* 0x000fe200078e023d */
[----:B------:R-:W-:-:S04]  /*0c00*/  IADD3 R0, PT, PT, R19, 0x280, RZ ;  /* 0x0000028013007810 */ /* 0x000fc80007ffe0ff */
[----:B------:R-:W-:-:S04]  /*0c10*/  SHF.R.U32.HI R0, RZ, 0x6, R0 ;  /* 0x00000006ff007819 */ /* 0x000fc80000011600 */
[----:B------:R-:W-:Y:S02]  /*0c20*/  LOP3.LUT R7, R3, R0, RZ, 0xfc, !PT ;  /* 0x0000000003077212 */ /* 0x000fe400078efcff */
[----:B------:R-:W-:-:S03]  /*0c30*/  SHF.R.U32.HI R0, RZ, 0x6, R6 ;  /* 0x00000006ff007819 */ /* 0x000fc60000011606 */
[----:B------:R-:W-:Y:S01]  /*0c40*/  IMAD R7, R7, 0x20, R14 ;  /* 0x0000002007077824 */ /* 0x000fe200078e020e */
[----:B-1----:R-:W-:-:S03]  /*0c50*/  LOP3.LUT R13, R3, R0, RZ, 0xfc, !PT ;  /* 0x00000000030d7212 */ /* 0x002fc600078efcff */
[--C-:B------:R-:W-:Y:S01]  /*0c60*/  IMAD.WIDE.U32 R8, R7, 0x4, R4.reuse ;  /* 0x0000000407087825 */ /* 0x100fe200078e0004 */
[----:B------:R-:W-:Y:S02]  /*0c70*/  LEA R7, R13, R14, 0x5 ;  /* 0x0000000e0d077211 */ /* 0x000fe400078e28ff */
[C---:B------:R-:W-:Y:S01]  /*0c80*/  LOP3.LUT R13, R19.reuse, 0x400, RZ, 0xfc, !PT ;  /* 0x00000400130d7812 */ /* 0x040fe200078efcff */
[----:B------:R-:W-:Y:S01]  /*0c90*/  VIADD R10, R19, 0x380 ;  /* 0x00000380130a7836 */ /* 0x000fe20000000000 */
[----:B------:R0:W5:Y:S01]  /*0ca0*/  LDG.E R0, desc[UR36][R8.64] ;  /* 0x0000002408007981 */ /* 0x000162000c1e1900 */
[----:B------:R-:W-:-:S03]  /*0cb0*/  IMAD.WIDE.U32 R6, R7, 0x4, R4 ;  /* 0x0000000407067825 */ /* 0x000fc600078e0004 */
[----:B------:R-:W-:Y:S01]  /*0cc0*/  SHF.R.U32.HI R10, RZ, 0x6, R10 ;  /* 0x00000006ff0a7819 */ /* 0x000fe2000001160a */
[----:B------:R-:W-:Y:S01]  /*0cd0*/  IMAD R20, R20, 0x4, R61 ;  /* 0x0000000414147824 */ /* 0x000fe200078e023d */
[----:B0-----:R-:W-:Y:S02]  /*0ce0*/  SHF.R.U32.HI R8, RZ, 0x6, R13 ;  /* 0x00000006ff087819 */ /* 0x001fe4000001160d */
[----:B------:R-:W-:-:S05]  /*0cf0*/  LOP3.LUT R9, R3, R10, RZ, 0xfc, !PT ;  /* 0x0000000a03097212 */ /* 0x000fca00078efcff */
[----:B------:R-:W-:Y:S01]  /*0d00*/  IMAD R9, R9, 0x20, R14 ;  /* 0x0000002009097824 */ /* 0x000fe200078e020e */
[----:B--2---:R0:W-:Y:S02]  /*0d10*/  STS [R60], R15 ;  /* 0x0000000f3c007388 */ /* 0x0041e40000000800 */
[C---:B0-----:R-:W-:Y:S02]  /*0d20*/  IADD3 R60, PT, PT, R19.reuse, 0x480, RZ ;  /* 0x00000480133c7810 */ /* 0x041fe40007ffe0ff */
[----:B------:R0:W2:Y:S02]  /*0d30*/  LDG.E R15, desc[UR36][R6.64] ;  /* 0x00000024060f7981 */ /* 0x0000a4000c1e1900 */
[----:B------:R-:W-:Y:S01]  /*0d40*/  SHF.R.U32.HI R60, RZ, 0x6, R60 ;  /* 0x00000006ff3c7819 */ /* 0x000fe2000001163c */
[----:B0-----:R-:W-:Y:S01]  /*0d50*/  VIADD R6, R19, 0x500 ;  /* 0x0000050013067836 */ /* 0x001fe20000000000 */
[C---:B------:R-:W-:Y:S02]  /*0d60*/  LOP3.LUT R7, R3.reuse, R8, RZ, 0xfc, !PT ;  /* 0x0000000803077212 */ /* 0x040fe400078efcff */
[----:B------:R-:W-:-:S02]  /*0d70*/  LOP3.LUT R13, R3, R60, RZ, 0xfc, !PT ;  /* 0x0000003c030d7212 */ /* 0x000fc400078efcff */
[----:B------:R-:W-:Y:S01]  /*0d80*/  SHF.R.U32.HI R6, RZ, 0x6, R6 ;  /* 0x00000006ff067819 */ /* 0x000fe20000011606 */
[----:B---3--:R0:W-:Y:S01]  /*0d90*/  STS [R24], R21 ;  /* 0x0000001518007388 */ /* 0x0081e20000000800 */
[----:B------:R-:W-:-:S03]  /*0da0*/  LEA R7, R7, R14, 0x5 ;  /* 0x0000000e07077211 */ /* 0x000fc600078e28ff */
[----:B----4-:R1:W-:Y:S04]  /*0db0*/  STS [R20], R59 ;  /* 0x0000003b14007388 */ /* 0x0103e80000000800 */
[----:B-----5:R3:W-:Y:S01]  /*0dc0*/  STS [R25], R12 ;  /* 0x0000000c19007388 */ /* 0x0207e20000000800 */
[----:B0-----:R-:W-:Y:S02]  /*0dd0*/  IMAD R21, R13, 0x20, R14 ;  /* 0x000000200d157824 */ /* 0x001fe400078e020e */
[----:B-1----:R-:W-:Y:S01]  /*0de0*/  IMAD R20, R6, 0x4, R61 ;  /* 0x0000000406147824 */ /* 0x002fe200078e023d */
[----:B------:R-:W-:Y:S01]  /*0df0*/  LOP3.LUT R61, R3, R6, RZ, 0xfc, !PT ;  /* 0x00000006033d7212 */ /* 0x000fe200078efcff */
[----:B------:R0:W-:Y:S01]  /*0e00*/  STS [R26], R11 ;  /* 0x0000000b1a007388 */ /* 0x0001e20000000800 */
[----:B---3--:R-:W-:-:S04]  /*0e10*/  IMAD.WIDE.U32 R12, R9, 0x4, R4 ;  /* 0x00000004090c7825 */ /* 0x008fc800078e0004 */
[--C-:B------:R-:W-:Y:S01]  /*0e20*/  IMAD.WIDE.U32 R8, R21, 0x4, R4.reuse ;  /* 0x0000000415087825 */ /* 0x100fe200078e0004 */
[----:B------:R-:W3:Y:S03]  /*0e30*/  LDG.E R59, desc[UR36][R12.64] ;  /* 0x000000240c3b7981 */ /* 0x000ee6000c1e1900 */
[----:B0-----:R-:W-:Y:S01]  /*0e40*/  IMAD.WIDE.U32 R10, R7, 0x4, R4 ;  /* 0x00000004070a7825 */ /* 0x001fe200078e0004 */
[----:B------:R-:W-:Y:S01]  /*0e50*/  LEA R7, R61, R14, 0x5 ;  /* 0x0000000e3d077211 */ /* 0x000fe200078e28ff */
[----:B------:R0:W4:Y:S02]  /*0e60*/  LDG.E R60, desc[UR36][R8.64] ;  /* 0x00000024083c7981 */ /* 0x000124000c1e1900 */
[----:B------:R-:W-:Y:S02]  /*0e70*/  VIADD R61, R19, 0x580 ;  /* 0x00000580133d7836 */ /* 0x000fe40000000000 */
[----:B------:R1:W5:Y:S03]  /*0e80*/  LDG.E R21, desc[UR36][R10.64] ;  /* 0x000000240a157981 */ /* 0x000366000c1e1900 */
[----:B0-----:R-:W-:-:S04]  /*0e90*/  SHF.R.U32.HI R8, RZ, 0x6, R61 ;  /* 0x00000006ff087819 */ /* 0x001fc8000001163d */
[----:B------:R-:W-:Y:S02]  /*0ea0*/  LOP3.LUT R13, R3, R8, RZ, 0xfc, !PT ;  /* 0x00000008030d7212 */ /* 0x000fe400078efcff */
[----:B------:R-:W-:-:S03]  /*0eb0*/  IADD3 R12, PT, PT, R19, 0x680, RZ ;  /* 0x00000680130c7810 */ /* 0x000fc60007ffe0ff */
[----:B------:R-:W-:Y:S01]  /*0ec0*/  IMAD R13, R13, 0x20, R14 ;  /* 0x000000200d0d7824 */ /* 0x000fe200078e020e */
[----:B-1----:R-:W-:Y:S01]  /*0ed0*/  SHF.R.U32.HI R10, RZ, 0x6, R12 ;  /* 0x00000006ff0a7819 */ /* 0x002fe2000001160c */
[----:B------:R-:W-:-:S04]  /*0ee0*/  IMAD.WIDE.U32 R6, R7, 0x4, R4 ;  /* 0x0000000407067825 */ /* 0x000fc800078e0004 */
[----:B------:R-:W-:Y:S01]  /*0ef0*/  IMAD.WIDE.U32 R12, R13, 0x4, R4 ;  /* 0x000000040d0c7825 */ /* 0x000fe200078e0004 */
[----:B------:R0:W4:Y:S03]  /*0f00*/  LDG.E R61, desc[UR36][R6.64] ;  /* 0x00000024063d7981 */ /* 0x000126000c1e1900 */
[C---:B------:R-:W-:Y:S02]  /*0f10*/  VIADD R9, R19.reuse, 0x600 ;  /* 0x0000060013097836 */ /* 0x040fe40000000000 */
[----:B------:R-:W-:Y:S01]  /*0f20*/  VIADD R8, R19, 0x700 ;  /* 0x0000070013087836 */ /* 0x000fe20000000000 */
[----:B------:R1:W4:Y:S02]  /*0f30*/  LDG.E R13, desc[UR36][R12.64] ;  /* 0x000000240c0d7981 */ /* 0x000324000c1e1900 */
[----:B0-----:R-:W-:Y:S02]  /*0f40*/  SHF.R.U32.HI R6, RZ, 0x6, R9 ;  /* 0x00000006ff067819 */ /* 0x001fe40000011609 */
[----:B------:R-:W-:-:S02]  /*0f50*/  SHF.R.U32.HI R8, RZ, 0x6, R8 ;  /* 0x00000006ff087819 */ /* 0x000fc40000011608 */
[----:B-1----:R-:W-:Y:S02]  /*0f60*/  IADD3 R12, PT, PT, R19, 0x780, RZ ;  /* 0x00000780130c7810 */ /* 0x002fe40007ffe0ff */
[C---:B------:R-:W-:Y:S02]  /*0f70*/  LOP3.LUT R11, R3.reuse, R6, RZ, 0xfc, !PT ;  /* 0x00000006030b7212 */ /* 0x040fe400078efcff */
[----:B------:R-:W-:Y:S02]  /*0f80*/  SHF.R.U32.HI R12, RZ, 0x6, R12 ;  /* 0x00000006ff0c7819 */ /* 0x000fe4000001160c */
[C---:B------:R-:W-:Y:S02]  /*0f90*/  LOP3.LUT R7, R3.reuse, R10, RZ, 0xfc, !PT ;  /* 0x0000000a03077212 */ /* 0x040fe400078efcff */
[C---:B------:R-:W-:Y:S02]  /*0fa0*/  LOP3.LUT R9, R3.reuse, R8, RZ, 0xfc, !PT ;  /* 0x0000000803097212 */ /* 0x040fe400078efcff */
[----:B------:R-:W-:-:S02]  /*0fb0*/  LOP3.LUT R3, R3, R12, RZ, 0xfc, !PT ;  /* 0x0000000c03037212 */ /* 0x000fc400078efcff */
[----:B------:R-:W-:Y:S01]  /*0fc0*/  LEA R11, R11, R14, 0x5 ;  /* 0x0000000e0b0b7211 */ /* 0x000fe200078e28ff */
[--C-:B------:R-:W-:Y:S02]  /*0fd0*/  IMAD R7, R7, 0x20, R14.reuse ;  /* 0x0000002007077824 */ /* 0x100fe400078e020e */
[--C-:B------:R-:W-:Y:S02]  /*0fe0*/  IMAD R6, R9, 0x20, R14.reuse ;  /* 0x0000002009067824 */ /* 0x100fe400078e020e */
[----:B------:R-:W-:Y:S02]  /*0ff0*/  IMAD R3, R3, 0x20, R14 ;  /* 0x0000002003037824 */ /* 0x000fe400078e020e */
[----:B------:R-:W-:-:S04]  /*1000*/  IMAD.WIDE.U32 R10, R11, 0x4, R4 ;  /* 0x000000040b0a7825 */ /* 0x000fc800078e0004 */
[--C-:B------:R-:W-:Y:S02]  /*1010*/  IMAD.WIDE.U32 R8, R7, 0x4, R4.reuse ;  /* 0x0000000407087825 */ /* 0x100fe400078e0004 */
[----:B------:R-:W4:Y:S02]  /*1020*/  LDG.E R10, desc[UR36][R10.64] ;  /* 0x000000240a0a7981 */ /* 0x000f24000c1e1900 */
[--C-:B------:R-:W-:Y:S02]  /*1030*/  IMAD.WIDE.U32 R6, R6, 0x4, R4.reuse ;  /* 0x0000000406067825 */ /* 0x100fe400078e0004 */
[----:B------:R-:W4:Y:S02]  /*1040*/  LDG.E R9, desc[UR36][R8.64] ;  /* 0x0000002408097981 */ /* 0x000f24000c1e1900 */
[----:B------:R-:W-:Y:S02]  /*1050*/  IMAD.WIDE.U32 R4, R3, 0x4, R4 ;  /* 0x0000000403047825 */ /* 0x000fe400078e0004 */
[----:B------:R-:W4:Y:S04]  /*1060*/  LDG.E R6, desc[UR36][R6.64] ;  /* 0x0000002406067981 */ /* 0x000f28000c1e1900 */
[----:B------:R-:W4:Y:S04]  /*1070*/  LDG.E R5, desc[UR36][R4.64] ;  /* 0x0000002404057981 */ /* 0x000f28000c1e1900 */
[----:B------:R0:W-:Y:S01]  /*1080*/  STS [R27], R0 ;  /* 0x000000001b007388 */ /* 0x0001e20000000800 */
[----:B------:R-:W-:Y:S01]  /*1090*/  ISETP.NE.AND P0, PT, R19, RZ, PT ;  /* 0x000000ff1300720c */ /* 0x000fe20003f05270 */
[----:B------:R-:W-:Y:S02]  /*10a0*/  BSSY.RECONVERGENT B6, `(.L_x_2) ;  /* 0x0000014000067945 */ /* 0x000fe40003800200 */
[----:B--2---:R0:W-:Y:S04]  /*10b0*/  STS [R28], R15 ;  /* 0x0000000f1c007388 */ /* 0x0041e80000000800 */
[----:B---3--:R0:W-:Y:S04]  /*10c0*/  STS [R29], R59 ;  /* 0x0000003b1d007388 */ /* 0x0081e80000000800 */
[----:B-----5:R0:W-:Y:S04]  /*10d0*/  STS [R30], R21 ;  /* 0x000000151e007388 */ /* 0x0201e80000000800 */
[----:B----4-:R0:W-:Y:S04]  /*10e0*/  STS [R31], R60 ;  /* 0x0000003c1f007388 */ /* 0x0101e80000000800 */
[----:B------:R0:W-:Y:S04]  /*10f0*/  STS [R20], R61 ;  /* 0x0000003d14007388 */ /* 0x0001e80000000800 */
[----:B------:R0:W-:Y:S04]  /*1100*/  STS [R32], R13 ;  /* 0x0000000d20007388 */ /* 0x0001e80000000800 */
[----:B------:R0:W-:Y:S04]  /*1110*/  STS [R33], R10 ;  /* 0x0000000a21007388 */ /* 0x0001e80000000800 */
[----:B------:R0:W-:Y:S04]  /*1120*/  STS [R34], R9 ;  /* 0x0000000922007388 */ /* 0x0001e80000000800 */
[----:B------:R0:W-:Y:S04]  /*1130*/  STS [R35], R6 ;  /* 0x0000000623007388 */ /* 0x0001e80000000800 */
[----:B------:R0:W-:Y:S01]  /*1140*/  STS [R36], R5 ;  /* 0x0000000524007388 */ /* 0x0001e20000000800 */
[----:B------:R-:W-:Y:S05]  /*1150*/  @P0 BRA `(.L_x_3) ;  /* 0x0000000000200947 */ /* 0x000fea0003800000 */
[----:B------:R-:W-:Y:S01]  /*1160*/  MOV R8, 0x0 ;  /* 0x0000000000087802 */ /* 0x000fe20000000f00 */
[----:B------:R-:W1:Y:S01]  /*1170*/  LDCU.64 UR4, c[0x4][0x10] ;  /* 0x01000200ff0477ac */ /* 0x000e620008000a00 */
[----:B0-----:R-:W-:-:S04]  /*1180*/  CS2R R6, SRZ ;  /* 0x0000000000067805 */ /* 0x001fc8000001ff00 */
[----:B------:R-:W0:Y:S01]  /*1190*/  LDC.64 R8, c[0x4][R8] ;  /* 0x0100000008087b82 */ /* 0x000e220000000a00 */
[----:B-1----:R-:W-:Y:S01]  /*11a0*/  IMAD.U32 R4, RZ, RZ, UR4 ;  /* 0x00000004ff047e24 */ /* 0x002fe2000f8e00ff */
[----:B------:R-:W-:-:S07]  /*11b0*/  MOV R5, UR5 ;  /* 0x0000000500057c02 */ /* 0x000fce0008000f00 */
[----:B------:R-:W-:-:S07]  /*11c0*/  LEPC R20, `(.L_x_3) ;  /* 0x000000001014794e */ /* 0x000fce0000000000 */
[----:B0-----:R-:W-:Y:S05]  /*11d0*/  CALL.ABS.NOINC R8 ;  /* 0x0000000008007343 */ /* 0x001fea0003c00000 */
.L_x_3:
[----:B------:R-:W-:Y:S05]  /*11e0*/  BSYNC.RECONVERGENT B6 ;  /* 0x0000000000067941 */ /* 0x000fea0003800200 */
.L_x_2:
[----:B0-----:R-:W0:Y:S01]  /*11f0*/  LDC.64 R4, c[0x0][0x390] ;  /* 0x0000e400ff047b82 */ /* 0x001e220000000a00 */
[C---:B------:R-:W-:Y:S01]  /*1200*/  LOP3.LUT R0, R19.reuse, 0x1f, RZ, 0xc0, !PT ;  /* 0x0000001f13007812 */ /* 0x040fe200078ec0ff */
[----:B------:R-:W-:Y:S01]  /*1210*/  IMAD.SHL.U32 R7, R19, 0x2, RZ ;  /* 0x0000000213077824 */ /* 0x000fe200078e00ff */
[----:B------:R-:W-:-:S03]  /*1220*/  SHF.R.U32.HI R13, RZ, 0x5, R19 ;  /* 0x00000005ff0d7819 */ /* 0x000fc60000011613 */
[----:B------:R-:W-:Y:S02]  /*1230*/  IMAD R12, R17, 0x40, R0 ;  /* 0x00000040110c7824 */ /* 0x000fe400078e0200 */
[C---:B------:R-:W-:Y:S02]  /*1240*/  VIADD R8, R7.reuse, 0x200 ;  /* 0x0000020007087836 */ /* 0x040fe40000000000 */
[----:B------:R-:W-:Y:S01]  /*1250*/  VIADD R3, R7, 0x100 ;  /* 0x0000010007037836 */ /* 0x000fe20000000000 */
[----:B------:R-:W-:Y:S02]  /*1260*/  LEA R6, R51, R12, 0xc ;  /* 0x0000000c33067211 */ /* 0x000fe400078e60ff */
[----:B------:R-:W-:Y:S02]  /*1270*/  LOP3.LUT R9, R8, 0xfc0, RZ, 0xc0, !PT ;  /* 0x00000fc008097812 */ /* 0x000fe400078ec0ff */
[----:B------:R-:W-:Y:S02]  /*1280*/  LEA R15, R13, R6, 0x6 ;  /* 0x000000060d0f7211 */ /* 0x000fe400078e30ff */
[----:B------:R-:W-:Y:S01]  /*1290*/  IADD3 R20, PT, PT, R7, 0x300, RZ ;  /* 0x0000030007147810 */ /* 0x000fe20007ffe0ff */
[----:B------:R-:W-:Y:S01]  /*12a0*/  IMAD.IADD R9, R6, 0x1, R9 ;  /* 0x0000000106097824 */ /* 0x000fe200078e0209 */
[----:B------:R-:W-:-:S02]  /*12b0*/  LOP3.LUT R3, R3, 0xfc0, RZ, 0xc0, !PT ;  /* 0x00000fc003037812 */ /* 0x000fc400078ec0ff */
[----:B------:R-:W-:Y:S01]  /*12c0*/  LOP3.LUT R21, R20, 0xfc0, RZ, 0xc0, !PT ;  /* 0x00000fc014157812 */ /* 0x000fe200078ec0ff */
[----:B------:R-:W-:Y:S02]  /*12d0*/  VIADD R20, R7, 0x400 ;  /* 0x0000040007147836 */ /* 0x000fe40000000000 */
[----:B0-----:R-:W-:Y:S01]  /*12e0*/  IMAD.WIDE.U32 R8, R9, 0x4, R4 ;  /* 0x0000000409087825 */ /* 0x001fe200078e0004 */
[----:B------:R-:W-:-:S03]  /*12f0*/  IADD3 R61, PT, PT, R7, 0x500, RZ ;  /* 0x00000500073d7810 */ /* 0x000fc60007ffe0ff */
[----:B------:R-:W-:Y:S01]  /*1300*/  IMAD.WIDE.U32 R14, R15, 0x4, R4 ;  /* 0x000000040f0e7825 */ /* 0x000fe200078e0004 */
[----:B------:R0:W2:Y:S03]  /*1310*/  LDG.E R59, desc[UR36][R8.64] ;  /* 0x00000024083b7981 */ /* 0x0000a6000c1e1900 */
[C---:B------:R-:W-:Y:S02]  /*1320*/  IMAD.IADD R11, R6.reuse, 0x1, R3 ;  /* 0x00000001060b7824 */ /* 0x040fe400078e0203 */
[----:B------:R1:W3:Y:S01]  /*1330*/  LDG.E R3, desc[UR36][R14.64] ;  /* 0x000000240e037981 */ /* 0x0002e2000c1e1900 */
[----:B------:R-:W-:Y:S02]  /*1340*/  IMAD.IADD R21, R6, 0x1, R21 ;  /* 0x0000000106157824 */ /* 0x000fe400078e0215 */
[----:B------:R-:W-:-:S04]  /*1350*/  IMAD.WIDE.U32 R10, R11, 0x4, R4 ;  /* 0x000000040b0a7825 */ /* 0x000fc800078e0004 */
[----:B0-----:R-:W-:Y:S01]  /*1360*/  VIADD R8, R7, 0x600 ;  /* 0x0000060007087836 */ /* 0x001fe20000000000 */
[----:B------:R0:W4:Y:S01]  /*1370*/  LDG.E R60, desc[UR36][R10.64] ;  /* 0x000000240a3c7981 */ /* 0x000122000c1e1900 */
[----:B-1----:R-:W-:Y:S02]  /*1380*/  LOP3.LUT R15, R20, 0xfc0, RZ, 0xc0, !PT ;  /* 0x00000fc0140f7812 */ /* 0x002fe400078ec0ff */
[----:B------:R-:W-:Y:S02]  /*1390*/  LOP3.LUT R14, R61, 0xfc0, RZ, 0xc0, !PT ;  /* 0x00000fc03d0e7812 */ /* 0x000fe400078ec0ff */
[----:B------:R-:W-:Y:S01]  /*13a0*/  LOP3.LUT R9, R8, 0xfc0, RZ, 0xc0, !PT ;  /* 0x00000fc008097812 */ /* 0x000fe200078ec0ff */
[C---:B------:R-:W-:Y:S01]  /*13b0*/  IMAD.IADD R61, R6.reuse, 0x1, R15 ;  /* 0x00000001063d7824 */ /* 0x040fe200078e020f */
[----:B------:R-:W-:Y:S01]  /*13c0*/  IADD3 R14, PT, PT, R6, R14, RZ ;  /* 0x0000000e060e7210 */ /* 0x000fe20007ffe0ff */
[----:B------:R-:W-:-:S04]  /*13d0*/  IMAD.WIDE.U32 R20, R21, 0x4, R4 ;  /* 0x0000000415147825 */ /* 0x000fc800078e0004 */
[----:B------:R-:W-:Y:S02]  /*13e0*/  IMAD.IADD R15, R6, 0x1, R9 ;  /* 0x00000001060f7824 */ /* 0x000fe400078e0209 */
[--C-:B0-----:R-:W-:Y:S01]  /*13f0*/  IMAD.WIDE.U32 R10, R61, 0x4, R4.reuse ;  /* 0x000000043d0a7825 */ /* 0x101fe200078e0004 */
[----:B------:R-:W5:Y:S03]  /*1400*/  LDG.E R21, desc[UR36][R20.64] ;  /* 0x0000002414157981 */ /* 0x000f66000c1e1900 */
[--C-:B------:R-:W-:Y:S02]  /*1410*/  IMAD.WIDE.U32 R8, R14, 0x4, R4.reuse ;  /* 0x000000040e087825 */ /* 0x100fe400078e0004 */
[----:B------:R-:W5:Y:S04]  /*1420*/  LDG.E R10, desc[UR36][R10.64] ;  /* 0x000000240a0a7981 */ /* 0x000f68000c1e1900 */
[----:B------:R0:W5:Y:S01]  /*1430*/  LDG.E R9, desc[UR36][R8.64] ;  /* 0x0000002408097981 */ /* 0x000162000c1e1900 */
[----:B------:R-:W-:-:S05]  /*1440*/  IMAD.WIDE.U32 R14, R15, 0x4, R4 ;  /* 0x000000040f0e7825 */ /* 0x000fca00078e0004 */
[----:B------:R1:W5:Y:S01]  /*1450*/  LDG.E R61, desc[UR36][R14.64] ;  /* 0x000000240e3d7981 */ /* 0x000362000c1e1900 */
[----:B------:R-:W1:Y:S01]  /*1460*/  S2UR UR5, SR_CgaCtaId ;  /* 0x00000000000579c3 */ /* 0x000e620000008800 */
[----:B------:R-:W-:Y:S02]  /*1470*/  UMOV UR4, 0x400 ;  /* 0x0000040000047882 */ /* 0x000fe40000000000 */
[----:B------:R-:W-:Y:S01]  /*1480*/  UIADD3 UR4, UPT, UPT, UR4, 0x2080, URZ ;  /* 0x0000208004047890 */ /* 0x000fe2000fffe0ff */
[----:B0-----:R-:W-:-:S04]  /*1490*/  IADD3 R8, PT, PT, R7, 0x700, RZ ;  /* 0x0000070007087810 */ /* 0x001fc80007ffe0ff */
[----:B------:R-:W-:Y:S02]  /*14a0*/  LOP3.LUT R11, R8, 0xfc0, RZ, 0xc0, !PT ;  /* 0x00000fc0080b7812 */ /* 0x000fe400078ec0ff */
[----:B------:R-:W-:Y:S01]  /*14b0*/  LOP3.LUT R8, R19, 0x400, RZ, 0xfc, !PT ;  /* 0x0000040013087812 */ /* 0x000fe200078efcff */
[----:B-1----:R-:W-:-:S06]  /*14c0*/  ULEA UR4, UR5, UR4, 0x18 ;  /* 0x0000000405047291 */ /* 0x002fcc000f8ec0ff */
[----:B------:R-:W-:-:S05]  /*14d0*/  LEA R20, R0, UR4, 0x2 ;  /* 0x0000000400147c11 */ /* 0x000fca000f8e10ff */
[----:B------:R-:W-:Y:S01]  /*14e0*/  IMAD R13, R13, 0x100, R20 ;  /* 0x000001000d0d7824 */ /* 0x000fe200078e0214 */
[----:B------:R-:W-:Y:S01]  /*14f0*/  SHF.R.U32.HI R8, RZ, 0x5, R8 ;  /* 0x00000005ff087819 */ /* 0x000fe20000011608 */
[----:B------:R-:W-:-:S04]  /*1500*/  IMAD.IADD R11, R6, 0x1, R11 ;  /* 0x00000001060b7824 */ /* 0x000fc800078e020b */
[----:B------:R-:W-:-:S04]  /*1510*/  IMAD.WIDE.U32 R14, R11, 0x4, R4 ;  /* 0x000000040b0e7825 */ /* 0x000fc800078e0004 */
[----:B------:R-:W-:Y:S01]  /*1520*/  IMAD R11, R8, 0x40, R6 ;  /* 0x00000040080b7824 */ /* 0x000fe200078e0206 */
[----:B---3--:R0:W-:Y:S02]  /*1530*/  STS [R13], R3 ;  /* 0x000000030d007388 */ /* 0x0081e40000000800 */
[----:B0-----:R-:W-:Y:S02]  /*1540*/  VIADD R13, R19, 0x480 ;  /* 0x00000480130d7836 */ /* 0x001fe40000000000 */
[----:B----4-:R0:W-:Y:S04]  /*1550*/  STS [R37], R60 ;  /* 0x0000003c25007388 */ /* 0x0101e80000000800 */
[----:B--2---:R1:W-:Y:S01]  /*1560*/  STS [R47], R59 ;  /* 0x0000003b2f007388 */ /* 0x0043e20000000800 */
[----:B------:R-:W-:-:S03]  /*1570*/  SHF.R.U32.HI R13, RZ, 0x5, R13 ;  /* 0x00000005ff0d7819 */ /* 0x000fc6000001160d */
[----:B------:R2:W3:Y:S01]  /*1580*/  LDG.E R3, desc[UR36][R14.64] ;  /* 0x000000240e037981 */ /* 0x0004e2000c1e1900 */
[----:B0-----:R-:W-:-:S03]  /*1590*/  IMAD R60, R8, 0x100, R20 ;  /* 0x00000100083c7824 */ /* 0x001fc600078e0214 */
[----:B-----5:R-:W-:Y:S01]  /*15a0*/  STS [R38], R21 ;  /* 0x0000001526007388 */ /* 0x020fe20000000800 */
[----:B-1----:R-:W-:-:S03]  /*15b0*/  IADD3 R59, PT, PT, R7, 0xa00, RZ ;  /* 0x00000a00073b7810 */ /* 0x002fc60007ffe0ff */
[----:B------:R-:W-:Y:S01]  /*15c0*/  STS [R39], R10 ;  /* 0x0000000a27007388 */ /* 0x000fe20000000800 */
[----:B------:R-:W-:-:S03]  /*15d0*/  LOP3.LUT R59, R59, 0x1fc0, RZ, 0xc0, !PT ;  /* 0x00001fc03b3b7812 */ /* 0x000fc600078ec0ff */
[----:B------:R0:W-:Y:S01]  /*15e0*/  STS [R40], R9 ;  /* 0x0000000928007388 */ /* 0x0001e20000000800 */
[----:B------:R-:W-:Y:S01]  /*15f0*/  LEA R20, R13, R20, 0x8 ;  /* 0x000000140d147211 */ /* 0x000fe200078e40ff */
[----:B------:R-:W-:Y:S02]  /*1600*/  IMAD.IADD R59, R6, 0x1, R59 ;  /* 0x00000001063b7824 */ /* 0x000fe400078e023b */
[----:B0-----:R-:W-:-:S04]  /*1610*/  IMAD.WIDE.U32 R8, R11, 0x4, R4 ;  /* 0x000000040b087825 */ /* 0x001fc800078e0004 */
[----:B------:R-:W-:Y:S01]  /*1620*/  IMAD R11, R13, 0x40, R6 ;  /* 0x000000400d0b7824 */ /* 0x000fe200078e0206 */
[C---:B------:R-:W-:Y:S01]  /*1630*/  IADD3 R13, PT, PT, R7.reuse, 0xb00, RZ ;  /* 0x00000b00070d7810 */ /* 0x040fe20007ffe0ff */
[----:B--2---:R-:W-:Y:S01]  /*1640*/  VIADD R14, R7, 0xc00 ;  /* 0x00000c00070e7836 */ /* 0x004fe20000000000 */
[----:B------:R0:W2:Y:S01]  /*1650*/  LDG.E R21, desc[UR36][R8.64] ;  /* 0x0000002408157981 */ /* 0x0000a2000c1e1900 */
[----:B------:R-:W-:-:S03]  /*1660*/  IMAD.WIDE.U32 R10, R11, 0x4, R4 ;  /* 0x000000040b0a7825 */ /* 0x000fc600078e0004 */
[----:B------:R1:W-:Y:S04]  /*1670*/  STS [R41], R61 ;  /* 0x0000003d29007388 */ /* 0x0003e80000000800 */
[----:B------:R4:W5:Y:S01]  /*1680*/  LDG.E R15, desc[UR36][R10.64] ;  /* 0x000000240a0f7981 */ /* 0x000962000c1e1900 */
[----:B0-----:R-:W-:Y:S01]  /*1690*/  IMAD.WIDE.U32 R8, R59, 0x4, R4 ;  /* 0x000000043b087825 */ /* 0x001fe200078e0004 */
[----:B------:R-:W-:Y:S02]  /*16a0*/  LOP3.LUT R59, R13, 0x1fc0, RZ, 0xc0, !PT ;  /* 0x00001fc00d3b7812 */ /* 0x000fe400078ec0ff */
[----:B-1----:R-:W-:Y:S02]  /*16b0*/  LOP3.LUT R61, R14, 0x1fc0, RZ, 0xc0, !PT ;  /* 0x00001fc00e3d7812 */ /* 0x002fe400078ec0ff */
[----:B------:R0:W5:Y:S01]  /*16c0*/  LDG.E R13, desc[UR36][R8.64] ;  /* 0x00000024080d7981 */ /* 0x000162000c1e1900 */
[----:B----4-:R-:W-:Y:S01]  /*16d0*/  IADD3 R10, PT, PT, R7, 0xd00, RZ ;  /* 0x00000d00070a7810 */ /* 0x010fe20007ffe0ff */
[----:B------:R-:W-:-:S03]  /*16e0*/  IMAD.IADD R59, R6, 0x1, R59 ;  /* 0x00000001063b7824 */ /* 0x000fc600078e023b */
[----:B------:R-:W-:Y:S01]  /*16f0*/  LOP3.LUT R11, R10, 0x1fc0, RZ, 0xc0, !PT ;  /* 0x00001fc00a0b7812 */ /* 0x000fe200078ec0ff */
[----:B------:R-:W-:Y:S02]  /*1700*/  IMAD.IADD R61, R6, 0x1, R61 ;  /* 0x00000001063d7824 */ /* 0x000fe400078e023d */
[----:B0-----:R-:W-:-:S04]  /*1710*/  IMAD.WIDE.U32 R8, R59, 0x4, R4 ;  /* 0x000000043b087825 */ /* 0x001fc800078e0004 */
[----:B------:R-:W-:Y:S01]  /*1720*/  IMAD.IADD R59, R6, 0x1, R11 ;  /* 0x00000001063b7824 */ /* 0x000fe200078e020b */
[----:B------:R-:W4:Y:S01]  /*1730*/  LDG.E R14, desc[UR36][R8.64] ;  /* 0x00000024080e7981 */ /* 0x000f22000c1e1900 */
[----:B------:R-:W-:Y:S01]  /*1740*/  IMAD.WIDE.U32 R10, R61, 0x4, R4 ;  /* 0x000000043d0a7825 */ /* 0x000fe200078e0004 */
[----:B------:R-:W-:-:S03]  /*1750*/  IADD3 R61, PT, PT, R7, 0xe00, RZ ;  /* 0x00000e00073d7810 */ /* 0x000fc60007ffe0ff */
[----:B------:R-:W-:Y:S01]  /*1760*/  VIADD R7, R7, 0xf00 ;  /* 0x00000f0007077836 */ /* 0x000fe20000000000 */
[----:B------:R-:W-:Y:S01]  /*1770*/  LOP3.LUT R61, R61, 0x1fc0, RZ, 0xc0, !PT ;  /* 0x00001fc03d3d7812 */ /* 0x000fe200078ec0ff */
[----:B------:R0:W4:Y:S03]  /*1780*/  LDG.E R11, desc[UR36][R10.64] ;  /* 0x000000240a0b7981 */ /* 0x000126000c1e1900 */
[----:B0-----:R-:W-:Y:S01]  /*1790*/  LOP3.LUT R10, R7, 0x1fc0, RZ, 0xc0, !PT ;  /* 0x00001fc0070a7812 */ /* 0x001fe200078ec0ff */
[----:B------:R-:W-:-:S03]  /*17a0*/  IMAD.IADD R7, R6, 0x1, R61 ;  /* 0x0000000106077824 */ /* 0x000fc600078e023d */
[----:B------:R-:W-:Y:S01]  /*17b0*/  IADD3 R61, PT, PT, R6, R10, RZ ;  /* 0x0000000a063d7210 */ /* 0x000fe20007ffe0ff */
[----:B------:R-:W-:-:S04]  /*17c0*/  IMAD.WIDE.U32 R8, R59, 0x4, R4 ;  /* 0x000000043b087825 */ /* 0x000fc800078e0004 */
[--C-:B------:R-:W-:Y:S01]  /*17d0*/  IMAD.WIDE.U32 R6, R7, 0x4, R4.reuse ;  /* 0x0000000407067825 */ /* 0x100fe200078e0004 */
[----:B------:R-:W4:Y:S03]  /*17e0*/  LDG.E R59, desc[UR36][R8.64] ;  /* 0x00000024083b7981 */ /* 0x000f26000c1e1900 */
[----:B------:R-:W-:Y:S02]  /*17f0*/  IMAD.WIDE.U32 R4, R61, 0x4, R4 ;  /* 0x000000043d047825 */ /* 0x000fe400078e0004 */
[----:B------:R-:W4:Y:S04]  /*1800*/  LDG.E R7, desc[UR36][R6.64] ;  /* 0x0000002406077981 */ /* 0x000f28000c1e1900 */
[----:B------:R0:W4:Y:S01]  /*1810*/  LDG.E R4, desc[UR36][R4.64] ;  /* 0x0000002404047981 */ /* 0x000122000c1e1900 */
[----:B------:R-:W-:Y:S05]  /*1820*/  WARPSYNC.ALL ;  /* 0x0000000000007948 */ /* 0x000fea0003800000 */
[----:B------:R-:W-:Y:S01]  /*1830*/  UMOV UR4, 0x104 ;  /* 0x0000010400047882 */ /* 0x000fe20000000000 */
[----:B0-----:R-:W-:Y:S01]  /*1840*/  IMAD.MOV.U32 R5, RZ, RZ, R22 ;  /* 0x000000ffff057224 */ /* 0x001fe200078e0016 */
[----:B---3--:R0:W-:Y:S04]  /*1850*/  STS [R42], R3 ;  /* 0x000000032a007388 */ /* 0x0081e80000000800 */
[----:B--2---:R0:W-:Y:S04]  /*1860*/  STS [R60], R21 ;  /* 0x000000153c007388 */ /* 0x0041e80000000800 */
[----:B-----5:R0:W-:Y:S04]  /*1870*/  STS [R20], R15 ;  /* 0x0000000f14007388 */ /* 0x0201e80000000800 */
[----:B------:R0:W-:Y:S04]  /*1880*/  STS [R48], R13 ;  /* 0x0000000d30007388 */ /* 0x0001e80000000800 */
[----:B----4-:R0:W-:Y:S04]  /*1890*/  STS [R43], R14 ;  /* 0x0000000e2b007388 */ /* 0x0101e80000000800 */
[----:B------:R0:W-:Y:S04]  /*18a0*/  STS [R44], R11 ;  /* 0x0000000b2c007388 */ /* 0x0001e80000000800 */
[----:B------:R0:W-:Y:S04]  /*18b0*/  STS [R45], R59 ;  /* 0x0000003b2d007388 */ /* 0x0001e80000000800 */
[----:B------:R0:W-:Y:S04]  /*18c0*/  STS [R46], R7 ;  /* 0x000000072e007388 */ /* 0x0001e80000000800 */
[----:B------:R0:W-:Y:S01]  /*18d0*/  STS [R49], R4 ;  /* 0x0000000431007388 */ /* 0x0001e20000000800 */
[----:B------:R-:W-:Y:S06]  /*18e0*/  BAR.SYNC.DEFER_BLOCKING 0x0 ;  /* 0x0000000000007b1d */ /* 0x000fec0000010000 */
.L_x_4:
[----:B01----:R-:W0:Y:S01]  /*18f0*/  LDS R4, [R23+UR4+0xe38] ;  /* 0x000e380417047984 */ /* 0x003e220008000800 */
[----:B------:R-:W-:-:S03]  /*1900*/  UIADD3 UR4, UPT, UPT, UR4, 0x1040, URZ ;  /* 0x0000104004047890 */ /* 0x000fc6000fffe0ff */
[----:B--2---:R1:W2:Y:S01]  /*1910*/  LDS R9, [R5+0xe00] ;  /* 0x000e000005097984 */ /* 0x0042a20000000800 */
[----:B------:R-:W-:Y:S01]  /*1920*/  UISETP.NE.AND UP0, UPT, UR4, 0x4204, UPT ;  /* 0x000042040400788c */ /* 0x000fe2000bf05270 */
[----:B-1----:R-:W-:Y:S02]  /*1930*/  VIADD R5, R5, 0x1000 ;  /* 0x0000100005057836 */ /* 0x002fe40000000000 */
[----:B0-----:R1:W3:Y:S04]  /*1940*/  SHFL.IDX PT, R7, R4, R50, 0x1f ;  /* 0x00001f3204077589 */ /* 0x0012e800000e0000 */
[----:B------:R1:W4:Y:S04]  /*1950*/  SHFL.IDX PT, R11, R4, R53, 0x1f ;  /* 0x00001f35040b7589 */ /* 0x00032800000e0000 */
[----:B------:R1:W0:Y:S04]  /*1960*/  SHFL.IDX PT, R59, R4, R54, 0x1f ;  /* 0x00001f36043b7589 */ /* 0x00022800000e0000 */
[----:B------:R1:W0:Y:S04]  /*1970*/  SHFL.IDX PT, R3, R4, R55, 0x1f ;  /* 0x00001f3704037589 */ /* 0x00022800000e0000 */
[----:B--2---:R1:W2:Y:S04]  /*1980*/  SHFL.IDX PT, R15, R9, R52, 0x1f ;  /* 0x00001f34090f7589 */ /* 0x0042a800000e0000 */
[----:B------:R1:W0:Y:S04]  /*1990*/  SHFL.IDX PT, R13, R9, R56, 0x1f ;  /* 0x00001f38090d7589 */ /* 0x00022800000e0000 */
[----:B------:R1:W0:Y:S04]  /*19a0*/  SHFL.IDX PT, R60, R9, R57, 0x1f ;  /* 0x00001f39093c7589 */ /* 0x00022800000e0000 */
[----:B------:R1:W0:Y:S01]  /*19b0*/  SHFL.IDX PT, R14, R9, R58, 0x1f ;  /* 0x00001f3a090e7589 */ /* 0x00022200000e0000 */
[----:B---34-:R-:W-:Y:S05]  /*19c0*/  BRA.U UP0, `(.L_x_4) ;  /* 0xfffffffd00c87547 */ /* 0x018fea000b83ffff */
[----:B------:R-:W-:-:S04]  /*19d0*/  IADD3 R51, PT, PT, R51, 0x1, RZ ;  /* 0x0000000133337810 */ /* 0x000fc80007ffe0ff */
[----:B------:R-:W-:-:S13]  /*19e0*/  ISETP.NE.AND P0, PT, R51, 0x40, PT ;  /* 0x000000403300780c */ /* 0x000fda0003f05270 */
[----:B------:R-:W-:Y:S05]  /*19f0*/  @P0 BRA `(.L_x_5) ;  /* 0xffffffec00a00947 */ /* 0x000fea000383ffff */
[----:B------:R-:W-:Y:S01]  /*1a00*/  SHF.R.U32.HI R2, RZ, 0x3, R0 ;  /* 0x00000003ff027819 */ /* 0x000fe20000011600 */
[C---:B-12---:R-:W-:Y:S01]  /*1a10*/  FMUL R4, R7.reuse, R15 ;  /* 0x0000000f07047220 */ /* 0x046fe20000400000 */
[C---:B0-----:R-:W-:Y:S01]  /*1a20*/  FMUL R5, R7.reuse, R13 ;  /* 0x0000000d07057220 */ /* 0x041fe20000400000 */
[-C--:B------:R-:W-:Y:S01]  /*1a30*/  FMUL R6, R7, R60.reuse ;  /* 0x0000003c07067220 */ /* 0x080fe20000400000 */
[C---:B------:R-:W-:Y:S01]  /*1a40*/  FMUL R8, R11.reuse, R15 ;  /* 0x0000000f0b087220 */ /* 0x040fe20000400000 */
[C---:B------:R-:W-:Y:S01]  /*1a50*/  FMUL R9, R11.reuse, R13 ;  /* 0x0000000d0b097220 */ /* 0x040fe20000400000 */
[----:B------:R-:W-:Y:S01]  /*1a60*/  FMUL R10, R11, R60 ;  /* 0x0000003c0b0a7220 */ /* 0x000fe20000400000 */
[-C--:B------:R-:W-:Y:S01]  /*1a70*/  FMUL R7, R7, R14.reuse ;  /* 0x0000000e07077220 */ /* 0x080fe20000400000 */
[----:B------:R-:W-:Y:S01]  /*1a80*/  FMUL R11, R11, R14 ;  /* 0x0000000e0b0b7220 */ /* 0x000fe20000400000 */
[C---:B------:R-:W-:Y:S01]  /*1a90*/  FMUL R20, R59.reuse, R15 ;  /* 0x0000000f3b147220 */ /* 0x040fe20000400000 */
[C---:B------:R-:W-:Y:S01]  /*1aa0*/  FMUL R21, R59.reuse, R13 ;  /* 0x0000000d3b157220 */ /* 0x040fe20000400000 */
[C---:B------:R-:W-:Y:S01]  /*1ab0*/  FMUL R22, R59.reuse, R60 ;  /* 0x0000003c3b167220 */ /* 0x040fe20000400000 */
[----:B------:R-:W-:Y:S01]  /*1ac0*/  FMUL R23, R59, R14 ;  /* 0x0000000e3b177220 */ /* 0x000fe20000400000 */
[C---:B------:R-:W-:Y:S01]  /*1ad0*/  FMUL R24, R3.reuse, R15 ;  /* 0x0000000f03187220 */ /* 0x040fe20000400000 */
[C---:B------:R-:W-:Y:S01]  /*1ae0*/  FMUL R25, R3.reuse, R13 ;  /* 0x0000000d03197220 */ /* 0x040fe20000400000 */
[C---:B------:R-:W-:Y:S01]  /*1af0*/  FMUL R26, R3.reuse, R60 ;  /* 0x0000003c031a7220 */ /* 0x040fe20000400000 */
[----:B------:R-:W-:Y:S01]  /*1b00*/  FMUL R27, R3, R14 ;  /* 0x0000000e031b7220 */ /* 0x000fe20000400000 */
[----:B------:R-:W-:Y:S01]  /*1b10*/  IMAD R15, R2, 0x4, R1 ;  /* 0x00000004020f7824 */ /* 0x000fe200078e0201 */
[----:B------:R-:W-:Y:S04]  /*1b20*/  STL.128 [R1], R4 ;  /* 0x0000000401007387 */ /* 0x000fe80000100c00 */
[----:B------:R-:W-:Y:S04]  /*1b30*/  STL.128 [R1+0x10], R8 ;  /* 0x0000100801007387 */ /* 0x000fe80000100c00 */
[----:B------:R-:W-:Y:S04]  /*1b40*/  STL.128 [R1+0x20], R20 ;  /* 0x0000201401007387 */ /* 0x000fe80000100c00 */
[----:B------:R-:W-:Y:S04]  /*1b50*/  STL.128 [R1+0x30], R24 ;  /* 0x0000301801007387 */ /* 0x000fe80000100c00 */
[----:B------:R-:W2:Y:S01]  /*1b60*/  LDL R13, [R15+0xc] ;  /* 0x00000c000f0d7983 */ /* 0x000ea20000100800 */
[----:B------:R-:W-:Y:S01]  /*1b70*/  VIADD R3, R19, 0x8 ;  /* 0x0000000813037836 */ /* 0x000fe20000000000 */
[----:B------:R-:W-:-:S04]  /*1b80*/  SHF.L.U32 R50, R50, 0x2, RZ ;  /* 0x0000000232327819 */ /* 0x000fc800000006ff */
[----:B------:R-:W-:Y:S01]  /*1b90*/  LOP3.LUT R3, R3, 0x1f, RZ, 0xc0, !PT ;  /* 0x0000001f03037812 */ /* 0x000fe200078ec0ff */
[----:B------:R-:W-:-:S05]  /*1ba0*/  VIADD R2, R50, 0x4 ;  /* 0x0000000432027836 */ /* 0x000fca0000000000 */
[----:B------:R-:W-:-:S05]  /*1bb0*/  LOP3.LUT R2, R2, 0xc, RZ, 0xc0, !PT ;  /* 0x0000000c02027812 */ /* 0x000fca00078ec0ff */
[----:B------:R-:W-:Y:S01]  /*1bc0*/  IMAD.IADD R2, R1, 0x1, R2 ;  /* 0x0000000101027824 */ /* 0x000fe200078e0202 */
[----:B--2---:R-:W0:Y:S02]  /*1bd0*/  F2I.TRUNC.NTZ R14, R13 ;  /* 0x0000000d000e7305 */ /* 0x004e24000020f100 */
[----:B0-----:R-:W0:Y:S02]  /*1be0*/  SHFL.IDX PT, R14, R3, R14, 0x1f ;  /* 0x00001f0e030e7589 */ /* 0x001e2400000e0000 */
[----:B0-----:R-:W-:-:S05]  /*1bf0*/  I2FP.F32.S32 R5, R14 ;  /* 0x0000000e00057245 */ /* 0x001fca0000201400 */
[----:B------:R-:W-:Y:S04]  /*1c00*/  STL [R2+0x80], R5 ;  /* 0x0000800502007387 */ /* 0x000fe80000100800 */
[----:B------:R-:W2:Y:S01]  /*1c10*/  LDL R4, [R15+0x8] ;  /* 0x000008000f047983 */ /* 0x000ea20000100800 */
[----:B------:R-:W-:Y:S02]  /*1c20*/  LOP3.LUT R7, R0, 0x10, RZ, 0x3c, !PT ;  /* 0x0000001000077812 */ /* 0x000fe400078e3cff */
[----:B------:R-:W-:-:S04]  /*1c30*/  LOP3.LUT R0, R50, 0xc, RZ, 0xc0, !PT ;  /* 0x0000000c32007812 */ /* 0x000fc800078ec0ff */
[----:B------:R-:W-:-:S04]  /*1c40*/  LOP3.LUT R0, R0, 0x8, RZ, 0x3c, !PT ;  /* 0x0000000800007812 */ /* 0x000fc800078e3cff */
[----:B------:R-:W-:Y:S01]  /*1c50*/  IADD3 R13, PT, PT, R1, R0, RZ ;  /* 0x00000000010d7210 */ /* 0x000fe20007ffe0ff */
[----:B--2---:R-:W0:Y:S02]  /*1c60*/  F2I.TRUNC.NTZ R4, R4 ;  /* 0x0000000400047305 */ /* 0x004e24000020f100 */
[----:B0-----:R-:W0:Y:S02]  /*1c70*/  SHFL.IDX PT, R6, R7, R4, 0x1f ;  /* 0x00001f0407067589 */ /* 0x001e2400000e0000 */
[----:B0-----:R-:W-:-:S05]  /*1c80*/  I2FP.F32.S32 R6, R6 ;  /* 0x0000000600067245 */ /* 0x001fca0000201400 */
[----:B------:R-:W-:Y:S04]  /*1c90*/  STL [R13+0x80], R6 ;  /* 0x000080060d007387 */ /* 0x000fe80000100800 */
[----:B------:R-:W2:Y:S01]  /*1ca0*/  LDL R8, [R15+0x4] ;  /* 0x000004000f087983 */ /* 0x000ea20000100800 */
[----:B------:R-:W-:Y:S02]  /*1cb0*/  VIADD R14, R19, 0x18 ;  /* 0x00000018130e7836 */ /* 0x000fe40000000000 */
[----:B------:R-:W-:-:S03]  /*1cc0*/  VIADD R0, R50, 0xfffffffc ;  /* 0xfffffffc32007836 */ /* 0x000fc60000000000 */
[----:B------:R-:W-:Y:S02]  /*1cd0*/  LOP3.LUT R14, R14, 0x1f, RZ, 0xc0, !PT ;  /* 0x0000001f0e0e7812 */ /* 0x000fe400078ec0ff */
[----:B------:R-:W-:-:S04]  /*1ce0*/  LOP3.LUT R0, R0, 0xc, RZ, 0xc0, !PT ;  /* 0x0000000c00007812 */ /* 0x000fc800078ec0ff */
[----:B------:R-:W-:Y:S01]  /*1cf0*/  IADD3 R17, PT, PT, R1, R0, RZ ;  /* 0x0000000001117210 */ /* 0x000fe20007ffe0ff */
[----:B--2---:R-:W0:Y:S02]  /*1d00*/  F2I.TRUNC.NTZ R5, R8 ;  /* 0x0000000800057305 */ /* 0x004e24000020f100 */
[----:B0-----:R-:W0:Y:S02]  /*1d10*/  SHFL.IDX PT, R5, R14, R5, 0x1f ;  /* 0x00001f050e057589 */ /* 0x001e2400000e0000 */
[----:B0-----:R-:W-:-:S05]  /*1d20*/  I2FP.F32.S32 R18, R5 ;  /* 0x0000000500127245 */ /* 0x001fca0000201400 */
[----:B------:R-:W-:Y:S04]  /*1d30*/  STL [R17+0x80], R18 ;  /* 0x0000801211007387 */ /* 0x000fe80000100800 */
[----:B------:R-:W2:Y:S04]  /*1d40*/  LDL R6, [R15+0x1c] ;  /* 0x00001c000f067983 */ /* 0x000ea80000100800 */
[----:B------:R-:W3:Y:S01]  /*1d50*/  LDL.128 R8, [R1+0x80] ;  /* 0x0000800001087983 */ /* 0x000ee20000100c00 */
[----:B--2---:R-:W0:Y:S03]  /*1d60*/  F2I.TRUNC.NTZ R6, R6 ;  /* 0x0000000600067305 */ /* 0x004e26000020f100 */
[----:B0-----:R-:W0:Y:S02]  /*1d70*/  SHFL.IDX PT, R0, R3, R6, 0x1f ;  /* 0x00001f0603007589 */ /* 0x001e2400000e0000 */
[----:B0-----:R-:W-:-:S05]  /*1d80*/  I2FP.F32.S32 R21, R0 ;  /* 0x0000000000157245 */ /* 0x001fca0000201400 */
[----:B------:R-:W-:Y:S04]  /*1d90*/  STL [R2+0x80], R21 ;  /* 0x0000801502007387 */ /* 0x000fe80000100800 */
[----:B------:R-:W2:Y:S02]  /*1da0*/  LDL R0, [R15+0x18] ;  /* 0x000018000f007983 */ /* 0x000ea40000100800 */
[----:B--2---:R-:W0:Y:S02]  /*1db0*/  F2I.TRUNC.NTZ R0, R0 ;  /* 0x0000000000007305 */ /* 0x004e24000020f100 */
        /* <DEDUP_REMOVED lines=8> */
[----:B------:R-:W2:Y:S04]  /*1e40*/  LDL R18, [R15+0x2c] ;  /* 0x00002c000f127983 */ /* 0x000ea80000100800 */
[----:B------:R-:W4:Y:S01]  /*1e50*/  LDL.128 R36, [R1+0x80] ;  /* 0x0000800001247983 */ /* 0x000f220000100c00 */
        /* <DEDUP_REMOVED lines=15> */
[----:B------:R-:W5:Y:S01]  /*1f50*/  LDL.128 R32, [R1+0x80] ;  /* 0x0000800001207983 */ /* 0x000f620000100c00 */
        /* <DEDUP_REMOVED lines=49> */
[----:B0-----:R-:W-:-:S02]  /*2270*/  I2FP.F32.S32 R41, R20 ;  /* 0x0000001400297245 */ /* 0x001fc40000201400 */
[----:B------:R-:W2:Y:S04]  /*2280*/  LDL.128 R20, [R1+0x80] ;  /* 0x0000800001147983 */ /* 0x000ea80000100c00 */
[----:B------:R-:W-:Y:S04]  /*2290*/  STL [R2+0x80], R41 ;  /* 0x0000802902007387 */ /* 0x000fe80000100800 */
[----:B------:R-:W3:Y:S02]  /*22a0*/  LDL R0, [R15+0x68] ;  /* 0x000068000f007983 */ /* 0x000ee40000100800 */
[----:B---3--:R-:W0:Y:S02]  /*22b0*/  F2I.TRUNC.NTZ R0, R0 ;  /* 0x0000000000007305 */ /* 0x008e24000020f100 */
[----:B0-----:R-:W0:Y:S02]  /*22c0*/  SHFL.IDX PT, R4, R7, R0, 0x1f ;  /* 0x00001f0007047589 */ /* 0x001e2400000e0000 */
[----:B0-----:R-:W-:-:S05]  /*22d0*/  I2FP.F32.S32 R4, R4 ;  /* 0x0000000400047245 */ /* 0x001fca0000201400 */
[----:B------:R-:W-:Y:S04]  /*22e0*/  STL [R13+0x80], R4 ;  /* 0x000080040d007387 */ /* 0x000fe80000100800 */
[----:B------:R-:W3:Y:S02]  /*22f0*/  LDL R5, [R15+0x64] ;  /* 0x000064000f057983 */ /* 0x000ee40000100800 */
[----:B---3--:R-:W0:Y:S02]  /*2300*/  F2I.TRUNC.NTZ R5, R5 ;  /* 0x0000000500057305 */ /* 0x008e24000020f100 */
[----:B0-----:R-:W0:Y:S02]  /*2310*/  SHFL.IDX PT, R6, R14, R5, 0x1f ;  /* 0x00001f050e067589 */ /* 0x001e2400000e0000 */
[----:B0-----:R-:W-:-:S05]  /*2320*/  I2FP.F32.S32 R6, R6 ;  /* 0x0000000600067245 */ /* 0x001fca0000201400 */
[----:B------:R-:W-:Y:S04]  /*2330*/  STL [R17+0x80], R6 ;  /* 0x0000800611007387 */ /* 0x000fe80000100800 */
[----:B------:R-:W3:Y:S04]  /*2340*/  LDL R18, [R15+0x7c] ;  /* 0x00007c000f127983 */ /* 0x000ee80000100800 */
[----:B------:R-:W2:Y:S01]  /*2350*/  LDL.128 R40, [R1+0x80] ;  /* 0x0000800001287983 */ /* 0x000ea20000100c00 */
[----:B---3--:R-:W0:Y:S03]  /*2360*/  F2I.TRUNC.NTZ R18, R18 ;  /* 0x0000001200127305 */ /* 0x008e26000020f100 */
[----:B0-----:R-:W0:Y:S02]  /*2370*/  SHFL.IDX PT, R3, R3, R18, 0x1f ;  /* 0x00001f1203037589 */ /* 0x001e2400000e0000 */
[----:B0-----:R-:W-:-:S05]  /*2380*/  I2FP.F32.S32 R45, R3 ;  /* 0x00000003002d7245 */ /* 0x001fca0000201400 */
[----:B------:R0:W-:Y:S04]  /*2390*/  STL [R2+0x80], R45 ;  /* 0x0000802d02007387 */ /* 0x0001e80000100800 */
[----:B------:R-:W3:Y:S01]  /*23a0*/  LDL R0, [R15+0x78] ;  /* 0x000078000f007983 */ /* 0x000ee20000100800 */
[----:B------:R-:W1:Y:S01]  /*23b0*/  S2R R5, SR_TID.X ;  /* 0x0000000000057919 */ /* 0x000e620000002100 */
[----:B0-----:R-:W0:Y:S01]  /*23c0*/  LDC.64 R2, c[0x0][0x380] ;  /* 0x0000e000ff027b82 */ /* 0x001e220000000a00 */
[----:B---3--:R-:W3:Y:S02]  /*23d0*/  F2I.TRUNC.NTZ R0, R0 ;  /* 0x0000000000007305 */ /* 0x008ee4000020f100 */
[----:B---3--:R-:W3:Y:S02]  /*23e0*/  SHFL.IDX PT, R7, R7, R0, 0x1f ;  /* 0x00001f0007077589 */ /* 0x008ee400000e0000 */
[----:B---3--:R-:W-:-:S05]  /*23f0*/  I2FP.F32.S32 R4, R7 ;  /* 0x0000000700047245 */ /* 0x008fca0000201400 */
[----:B------:R-:W-:Y:S04]  /*2400*/  STL [R13+0x80], R4 ;  /* 0x000080040d007387 */ /* 0x000fe80000100800 */
[----:B------:R-:W3:Y:S01]  /*2410*/  LDL R6, [R15+0x74] ;  /* 0x000074000f067983 */ /* 0x000ee20000100800 */
[----:B-1----:R-:W-:Y:S02]  /*2420*/  SHF.R.U32.HI R5, RZ, 0x1, R5 ;  /* 0x00000001ff057819 */ /* 0x002fe40000011605 */
[----:B------:R-:W-:Y:S02]  /*2430*/  LOP3.LUT R19, R19, 0x20, RZ, 0xc0, !PT ;  /* 0x0000002013137812 */ /* 0x000fe400078ec0ff */
[----:B------:R-:W-:-:S03]  /*2440*/  LOP3.LUT R7, R5, 0x1e0, RZ, 0xc0, !PT ;  /* 0x000001e005077812 */ /* 0x000fc600078ec0ff */
[----:B------:R-:W-:Y:S02]  /*2450*/  IMAD.IADD R5, R12, 0x1, R19 ;  /* 0x000000010c057824 */ /* 0x000fe400078e0213 */
[----:B------:R-:W-:Y:S01]  /*2460*/  IMAD R16, R16, 0x40, R7 ;  /* 0x0000004010107824 */ /* 0x000fe200078e0207 */
[----:B---3--:R-:W1:Y:S02]  /*2470*/  F2I.TRUNC.NTZ R49, R6 ;  /* 0x0000000600317305 */ /* 0x008e64000020f100 */
[----:B-1----:R-:W1:Y:S02]  /*2480*/  SHFL.IDX PT, R49, R14, R49, 0x1f ;  /* 0x00001f310e317589 */ /* 0x002e6400000e0000 */
[----:B-1----:R-:W-:-:S05]  /*2490*/  I2FP.F32.S32 R18, R49 ;  /* 0x0000003100127245 */ /* 0x002fca0000201400 */
[----:B------:R1:W-:Y:S04]  /*24a0*/  STL [R17+0x80], R18 ;  /* 0x0000801211007387 */ /* 0x0003e80000100800 */
[----:B------:R-:W3:Y:S01]  /*24b0*/  LDL.128 R44, [R1+0x80] ;  /* 0x00008000012c7983 */ /* 0x000ee20000100c00 */
[----:B------:R-:W-:-:S05]  /*24c0*/  LEA R5, R16, R5, 0xb ;  /* 0x0000000510057211 */ /* 0x000fca00078e58ff */
[C---:B------:R-:W-:Y:S01]  /*24d0*/  VIADD R7, R5.reuse, 0x800 ;  /* 0x0000080005077836 */ /* 0x040fe20000000000 */
[C---:B-1----:R-:W-:Y:S01]  /*24e0*/  IADD3 R17, PT, PT, R5.reuse, 0x1800, RZ ;  /* 0x0000180005117810 */ /* 0x042fe20007ffe0ff */
[C---:B------:R-:W-:Y:S02]  /*24f0*/  VIADD R13, R5.reuse, 0x1000 ;  /* 0x00001000050d7836 */ /* 0x040fe40000000000 */
[----:B0-----:R-:W-:-:S04]  /*2500*/  IMAD.WIDE.U32 R14, R5, 0x4, R2 ;  /* 0x00000004050e7825 */ /* 0x001fc800078e0002 */
[--C-:B------:R-:W-:Y:S01]  /*2510*/  IMAD.WIDE.U32 R6, R7, 0x4, R2.reuse ;  /* 0x0000000407067825 */ /* 0x100fe200078e0002 */
[----:B------:R-:W-:Y:S03]  /*2520*/  STG.E desc[UR36][R14.64], R8 ;  /* 0x000000080e007986 */ /* 0x000fe6000c101924 */
[--C-:B------:R-:W-:Y:S01]  /*2530*/  IMAD.WIDE.U32 R12, R13, 0x4, R2.reuse ;  /* 0x000000040d0c7825 */ /* 0x100fe200078e0002 */
[----:B------:R-:W-:Y:S03]  /*2540*/  STG.E desc[UR36][R6.64], R9 ;  /* 0x0000000906007986 */ /* 0x000fe6000c101924 */
[----:B------:R-:W-:Y:S01]  /*2550*/  IMAD.WIDE.U32 R16, R17, 0x4, R2 ;  /* 0x0000000411107825 */ /* 0x000fe200078e0002 */
[----:B------:R-:W-:-:S03]  /*2560*/  IADD3 R51, PT, PT, R5, 0x3000, RZ ;  /* 0x0000300005337810 */ /* 0x000fc60007ffe0ff */
[C---:B------:R-:W-:Y:S01]  /*2570*/  VIADD R19, R5.reuse, 0x2000 ;  /* 0x0000200005137836 */ /* 0x040fe20000000000 */
[----:B------:R-:W-:Y:S01]  /*2580*/  STG.E desc[UR36][R12.64], R10 ;  /* 0x0000000a0c007986 */ /* 0x000fe2000c101924 */
[C---:B------:R-:W-:Y:S02]  /*2590*/  VIADD R49, R5.reuse, 0x2800 ;  /* 0x0000280005317836 */ /* 0x040fe40000000000 */
[----:B------:R-:W-:Y:S01]  /*25a0*/  VIADD R53, R5, 0x3800 ;  /* 0x0000380005357836 */ /* 0x000fe20000000000 */
[----:B------:R0:W-:Y:S01]  /*25b0*/  STG.E desc[UR36][R16.64], R11 ;  /* 0x0000000b10007986 */ /* 0x0001e2000c101924 */
[----:B------:R-:W-:-:S04]  /*25c0*/  IMAD.WIDE.U32 R18, R19, 0x4, R2 ;  /* 0x0000000413127825 */ /* 0x000fc800078e0002 */
[----:B------:R-:W-:Y:S02]  /*25d0*/  VIADD R55, R5, 0x4000 ;  /* 0x0000400005377836 */ /* 0x000fe40000000000 */
[--C-:B------:R-:W-:Y:S01]  /*25e0*/  IMAD.WIDE.U32 R48, R49, 0x4, R2.reuse ;  /* 0x0000000431307825 */ /* 0x100fe200078e0002 */
[----:B----4-:R1:W-:Y:S01]  /*25f0*/  STG.E desc[UR36][R18.64], R36 ;  /* 0x0000002412007986 */ /* 0x0103e2000c101924 */
[----:B0-----:R-:W-:Y:S02]  /*2600*/  IADD3 R11, PT, PT, R5, 0x4800, RZ ;  /* 0x00004800050b7810 */ /* 0x001fe40007ffe0ff */
[----:B------:R-:W-:Y:S01]  /*2610*/  IMAD.WIDE.U32 R14, R51, 0x4, R2 ;  /* 0x00000004330e7825 */ /* 0x000fe200078e0002 */
[----:B------:R-:W-:-:S03]  /*2620*/  IADD3 R51, PT, PT, R5, 0x6000, RZ ;  /* 0x0000600005337810 */ /* 0x000fc60007ffe0ff */
[----:B------:R-:W-:Y:S02]  /*2630*/  VIADD R13, R5, 0x5000 ;  /* 0x00005000050d7836 */ /* 0x000fe40000000000 */
[--C-:B------:R-:W-:Y:S01]  /*2640*/  IMAD.WIDE.U32 R6, R53, 0x4, R2.reuse ;  /* 0x0000000435067825 */ /* 0x100fe200078e0002 */
[----:B------:R-:W-:Y:S03]  /*2650*/  STG.E desc[UR36][R48.64], R37 ;  /* 0x0000002530007986 */ /* 0x000fe6000c101924 */
[----:B------:R-:W-:Y:S02]  /*2660*/  VIADD R17, R5, 0x5800 ;  /* 0x0000580005117836 */ /* 0x000fe40000000000 */
[--C-:B------:R-:W-:Y:S01]  /*2670*/  IMAD.WIDE.U32 R8, R55, 0x4, R2.reuse ;  /* 0x0000000437087825 */ /* 0x100fe200078e0002 */
[----:B------:R0:W-:Y:S03]  /*2680*/  STG.E desc[UR36][R14.64], R38 ;  /* 0x000000260e007986 */ /* 0x0001e6000c101924 */
[----:B------:R-:W-:Y:S01]  /*2690*/  IMAD.WIDE.U32 R10, R11, 0x4, R2 ;  /* 0x000000040b0a7825 */ /* 0x000fe200078e0002 */
[----:B------:R4:W-:Y:S03]  /*26a0*/  STG.E desc[UR36][R6.64], R39 ;  /* 0x0000002706007986 */ /* 0x0009e6000c101924 */
[----:B-1----:R-:W-:-:S02]  /*26b0*/  VIADD R19, R5, 0x6800 ;  /* 0x0000680005137836 */ /* 0x002fc40000000000 */
[--C-:B------:R-:W-:Y:S01]  /*26c0*/  IMAD.WIDE.U32 R12, R13, 0x4, R2.reuse ;  /* 0x000000040d0c7825 */ /* 0x100fe200078e0002 */
[----:B-----5:R1:W-:Y:S03]  /*26d0*/  STG.E desc[UR36][R8.64], R32 ;  /* 0x0000002008007986 */ /* 0x0203e6000c101924 */
[--C-:B------:R-:W-:Y:S01]  /*26e0*/  IMAD.WIDE.U32 R16, R17, 0x4, R2.reuse ;  /* 0x0000000411107825 */ /* 0x100fe200078e0002 */
[----:B------:R5:W-:Y:S03]  /*26f0*/  STG.E desc[UR36][R10.64], R33 ;  /* 0x000000210a007986 */ /* 0x000be6000c101924 */
[--C-:B0-----:R-:W-:Y:S01]  /*2700*/  IMAD.WIDE.U32 R14, R51, 0x4, R2.reuse ;  /* 0x00000004330e7825 */ /* 0x101fe200078e0002 */
[----:B------:R0:W-:Y:S03]  /*2710*/  STG.E desc[UR36][R12.64], R34 ;  /* 0x000000220c007986 */ /* 0x0001e6000c101924 */
[----:B----4-:R-:W-:Y:S01]  /*2720*/  IMAD.WIDE.U32 R6, R19, 0x4, R2 ;  /* 0x0000000413067825 */ /* 0x010fe200078e0002 */
[C---:B------:R-:W-:Y:S01]  /*2730*/  IADD3 R19, PT, PT, R5.reuse, 0x7800, RZ ;  /* 0x0000780005137810 */ /* 0x040fe20007ffe0ff */
[----:B------:R4:W-:Y:S02]  /*2740*/  STG.E desc[UR36][R16.64], R35 ;  /* 0x0000002310007986 */ /* 0x0009e4000c101924 */
[C---:B-1----:R-:W-:Y:S01]  /*2750*/  VIADD R9, R5.reuse, 0x7000 ;  /* 0x0000700005097836 */ /* 0x042fe20000000000 */
[C---:B------:R-:W-:Y:S01]  /*2760*/  IADD3 R61, PT, PT, R5.reuse, 0x9000, RZ ;  /* 0x00009000053d7810 */ /* 0x040fe20007ffe0ff */
[C---:B------:R-:W-:Y:S01]  /*2770*/  VIADD R37, R5.reuse, 0x8000 ;  /* 0x0000800005257836 */ /* 0x040fe20000000000 */
[----:B------:R-:W-:Y:S01]  /*2780*/  STG.E desc[UR36][R14.64], R28 ;  /* 0x0000001c0e007986 */ /* 0x000fe2000c101924 */
[C---:B------:R-:W-:Y:S01]  /*2790*/  VIADD R59, R5.reuse, 0x8800 ;  /* 0x00008800053b7836 */ /* 0x040fe20000000000 */
[C---:B------:R-:W-:Y:S01]  /*27a0*/  IADD3 R18, PT, PT, R5.reuse, 0xa800, RZ ;  /* 0x0000a80005127810 */ /* 0x040fe20007ffe0ff */
[C---:B-----5:R-:W-:Y:S01]  /*27b0*/  VIADD R33, R5.reuse, 0x9800 ;  /* 0x0000980005217836 */ /* 0x060fe20000000000 */
[C---:B0-----:R-:W-:Y:S01]  /*27c0*/  IADD3 R34, PT, PT, R5.reuse, 0xc000, RZ ;  /* 0x0000c00005227810 */ /* 0x041fe20007ffe0ff */
[C---:B------:R-:W-:Y:S01]  /*27d0*/  VIADD R0, R5.reuse, 0xa000 ;  /* 0x0000a00005007836 */ /* 0x040fe20000000000 */
[C---:B------:R-:W-:Y:S01]  /*27e0*/  IADD3 R49, PT, PT, R5.reuse, 0xd800, RZ ;  /* 0x0000d80005317810 */ /* 0x040fe20007ffe0ff */
[C---:B----4-:R-:W-:Y:S01]  /*27f0*/  VIADD R35, R5.reuse, 0xb000 ;  /* 0x0000b00005237836 */ /* 0x050fe20000000000 */
[C---:B------:R-:W-:Y:S01]  /*2800*/  IADD3 R55, PT, PT, R5.reuse, 0xf000, RZ ;  /* 0x0000f00005377810 */ /* 0x040fe20007ffe0ff */
[C---:B------:R-:W-:Y:S01]  /*2810*/  VIADD R32, R5.reuse, 0xb800 ;  /* 0x0000b80005207836 */ /* 0x040fe20000000000 */
[----:B------:R0:W-:Y:S01]  /*2820*/  STG.E desc[UR36][R6.64], R29 ;  /* 0x0000001d06007986 */ /* 0x0001e2000c101924 */
[----:B------:R-:W-:-:S02]  /*2830*/  VIADD R36, R5, 0xc800 ;  /* 0x0000c80005247836 */ /* 0x000fc40000000000 */
[C---:B------:R-:W-:Y:S02]  /*2840*/  VIADD R39, R5.reuse, 0xd000 ;  /* 0x0000d00005277836 */ /* 0x040fe40000000000 */
[C---:B------:R-:W-:Y:S02]  /*2850*/  VIADD R51, R5.reuse, 0xe000 ;  /* 0x0000e00005337836 */ /* 0x040fe40000000000 */
[C---:B------:R-:W-:Y:S02]  /*2860*/  VIADD R57, R5.reuse, 0xe800 ;  /* 0x0000e80005397836 */ /* 0x040fe40000000000 */
[----:B------:R-:W-:Y:S02]  /*2870*/  VIADD R53, R5, 0xf800 ;  /* 0x0000f80005357836 */ /* 0x000fe40000000000 */
[----:B------:R-:W-:-:S04]  /*2880*/  IMAD.WIDE.U32 R4, R9, 0x4, R2 ;  /* 0x0000000409047825 */ /* 0x000fc800078e0002 */
[--C-:B0-----:R-:W-:Y:S01]  /*2890*/  IMAD.WIDE.U32 R6, R19, 0x4, R2.reuse ;  /* 0x0000000413067825 */ /* 0x101fe200078e0002 */
[----:B------:R-:W-:Y:S03]  /*28a0*/  STG.E desc[UR36][R4.64], R30 ;  /* 0x0000001e04007986 */ /* 0x000fe6000c101924 */
[--C-:B------:R-:W-:Y:S01]  /*28b0*/  IMAD.WIDE.U32 R8, R37, 0x4, R2.reuse ;  /* 0x0000000425087825 */ /* 0x100fe200078e0002 */
        /* <DEDUP_REMOVED lines=10> */
[----:B--2---:R-:W-:Y:S03]  /*2960*/  STG.E desc[UR36][R16.64], R20 ;  /* 0x0000001410007986 */ /* 0x004fe6000c101924 */
        /* <DEDUP_REMOVED lines=14> */
[----:B------:R-:W-:-:S04]  /*2a50*/  IMAD.WIDE.U32 R56, R57, 0x4, R2 ;  /* 0x0000000439387825 */ /* 0x000fc800078e0002 */
[----:B------:R-:W-:-:S04]  /*2a60*/  IMAD.WIDE.U32 R54, R55, 0x4, R2 ;  /* 0x0000000437367825 */ /* 0x000fc800078e0002 */
[----:B------:R-:W-:Y:S01]  /*2a70*/  IMAD.WIDE.U32 R2, R53, 0x4, R2 ;  /* 0x0000000435027825 */ /* 0x000fe200078e0002 */
[----:B---3--:R-:W-:Y:S04]  /*2a80*/  STG.E desc[UR36][R50.64], R44 ;  /* 0x0000002c32007986 */ /* 0x008fe8000c101924 */
[----:B------:R-:W-:Y:S04]  /*2a90*/  STG.E desc[UR36][R56.64], R45 ;  /* 0x0000002d38007986 */ /* 0x000fe8000c101924 */
[----:B------:R-:W-:Y:S04]  /*2aa0*/  STG.E desc[UR36][R54.64], R46 ;  /* 0x0000002e36007986 */ /* 0x000fe8000c101924 */
[----:B------:R-:W-:Y:S01]  /*2ab0*/  STG.E desc[UR36][R2.64], R47 ;  /* 0x0000002f02007986 */ /* 0x000fe2000c101924 */
[----:B------:R-:W-:Y:S05]  /*2ac0*/  EXIT ;  /* 0x000000000000794d */ /* 0x000fea0003800000 */
.L_x_6:
[----:B------:R-:W-:-:S00]  /*2ad0*/  BRA `(.L_x_6) ;  /* 0xfffffffc00fc7947 */ /* 0x000fc0000383ffff */
[----:B------:R-:W-:-:S00]  /*2ae0*/  NOP ;  /* 0x0000000000007918 */ /* 0x000fc00000000000 */
        /* <DEDUP_REMOVED lines=9> */
.L_x_7:


//--------------------- .nv.global.init           --------------------------
	.section	.nv.global.init,"aw",@progbits
.nv.global.init:
	.type		$str$1,@object
	.size		$str$1,($str - $str$1)
$str$1:
        /*0000*/ 	.byte	0xe3, 0x82, 0xab, 0xe3, 0x83, 0xbc, 0xe3, 0x83, 0x8d, 0xe3, 0x83, 0xab, 0x32, 0x0a, 0x00
	.type		$str,@object
	.size		$str,(.L_0 - $str)
$str:
        /*000f*/ 	.byte	0x28, 0x25, 0x64, 0x2c, 0x25, 0x64, 0x29, 0x3a, 0xe3, 0x82, 0xab, 0xe3, 0x83, 0xbc, 0xe3, 0x83
        /*001f*/ 	.byte	0x8d, 0xe3, 0x83, 0xab, 0x33, 0x0a, 0x00
.L_0:


//--------------------- .nv.shared._Z6MyGemmPfS_S_ --------------------------
	.section	.nv.shared._Z6MyGemmPfS_S_,"aw",@nobits
	.sectionflags	@""
	.align	4
.nv.shared._Z6MyGemmPfS_S_:
	.zero		17536


//--------------------- .nv.shared.reserved.0     --------------------------
	.section	.nv.shared.reserved.0,"aw",@nobits
	.weak		__nv_reservedSMEM_offset_0_alias
	.size		__nv_reservedSMEM_offset_0_alias, 0, 64
	.other		__nv_reservedSMEM_offset_0_alias,@"STO_CUDA_RESERVED_SHARED STV_DEFAULT"
__nv_reservedSMEM_offset_0_alias:
	.zero		0
	.zero		64


//--------------------- .nv.constant0._Z6MyGemmPfS_S_ --------------------------
	.section	.nv.constant0._Z6MyGemmPfS_S_,"a",@progbits
	.sectionflags	@""
	.align	4
.nv.constant0._Z6MyGemmPfS_S_:
	.zero		920


//--------------------- SYMBOLS --------------------------

	.type		.nv.reservedSmem.offset0,@object
	.size		.nv.reservedSmem.offset0,0x4
	.type		.nv.reservedSmem.cap,@object
	.size		.nv.reservedSmem.cap,0x4
	.type		vprintf,@function
